//
// Generated by NVIDIA NVVM Compiler
//
// Compiler Build ID: CL-36424714
// Cuda compilation tools, release 13.0, V13.0.88
// Based on NVVM 20.0.0
//

.version 9.0
.target sm_100
.address_size 64

	// .globl	_Z12setup_kernelP17curandStateXORWOW
.global .align 4 .b8 precalc_xorwow_matrix[102400];
.global .align 4 .b8 precalc_xorwow_offset_matrix[102400];
.global .align 4 .b8 mrg32k3aM1[2304];
.global .align 4 .b8 mrg32k3aM2[2304];
.global .align 4 .b8 mrg32k3aM1SubSeq[2016];
.global .align 4 .b8 mrg32k3aM2SubSeq[2016];
.global .align 4 .b8 mrg32k3aM1Seq[2304];
.global .align 4 .b8 mrg32k3aM2Seq[2304];
.const .align 8 .b8 __cr_lgamma_table[72];

.visible .entry _Z12setup_kernelP17curandStateXORWOW(
	.param .u64 .ptr .align 1 _Z12setup_kernelP17curandStateXORWOW_param_0
)
{
	.reg .pred 	%p<24>;
	.reg .b32 	%r<406>;
	.reg .b64 	%rd<18>;

	ld.param.u64 	%rd8, [_Z12setup_kernelP17curandStateXORWOW_param_0];
	cvta.to.global.u64 	%rd9, %rd8;
	mov.u32 	%r182, %tid.x;
	mov.u32 	%r183, %ctaid.x;
	shl.b32 	%r184, %r183, 6;
	add.s32 	%r185, %r184, %r182;
	cvt.s64.s32 	%rd17, %r185;
	mul.wide.s32 	%rd10, %r185, 48;
	add.s64 	%rd2, %rd9, %rd10;
	mov.b32 	%r186, 1593684748;
	mov.b32 	%r187, 832094735;
	st.global.v2.u32 	[%rd2], {%r187, %r186};
	mov.b32 	%r188, -123459836;
	mov.b32 	%r189, 1111207954;
	st.global.v2.u32 	[%rd2+8], {%r189, %r188};
	mov.b32 	%r190, 1476011280;
	mov.b32 	%r191, -589760388;
	st.global.v2.u32 	[%rd2+16], {%r191, %r190};
	setp.eq.s32 	%p1, %r185, 0;
	@%p1 bra 	$L__BB0_42;
	mov.b32 	%r312, 0;
	mov.u64 	%rd12, precalc_xorwow_matrix;
$L__BB0_2:
	and.b64  	%rd4, %rd17, 3;
	setp.eq.s64 	%p2, %rd4, 0;
	@%p2 bra 	$L__BB0_41;
	mul.wide.u32 	%rd11, %r312, 3200;
	add.s64 	%rd5, %rd12, %rd11;
	cvt.u32.u64 	%r2, %rd4;
	mov.b32 	%r313, 0;
$L__BB0_4:
	mov.b32 	%r326, 0;
	mov.u32 	%r327, %r326;
	mov.u32 	%r328, %r326;
	mov.u32 	%r329, %r326;
	mov.u32 	%r330, %r326;
	mov.u32 	%r319, %r326;
$L__BB0_5:
	mul.wide.u32 	%rd13, %r319, 4;
	add.s64 	%rd14, %rd2, %rd13;
	ld.global.u32 	%r10, [%rd14+4];
	shl.b32 	%r11, %r319, 5;
	mov.b32 	%r325, 0;
$L__BB0_6:
	.pragma "nounroll";
	shr.u32 	%r196, %r10, %r325;
	and.b32  	%r197, %r196, 1;
	setp.eq.b32 	%p3, %r197, 1;
	not.pred 	%p4, %p3;
	add.s32 	%r198, %r11, %r325;
	mul.lo.s32 	%r199, %r198, 5;
	mul.wide.u32 	%rd15, %r199, 4;
	add.s64 	%rd6, %rd5, %rd15;
	@%p4 bra 	$L__BB0_8;
	ld.global.u32 	%r200, [%rd6];
	xor.b32  	%r330, %r330, %r200;
	ld.global.u32 	%r201, [%rd6+4];
	xor.b32  	%r329, %r329, %r201;
	ld.global.u32 	%r202, [%rd6+8];
	xor.b32  	%r328, %r328, %r202;
	ld.global.u32 	%r203, [%rd6+12];
	xor.b32  	%r327, %r327, %r203;
	ld.global.u32 	%r204, [%rd6+16];
	xor.b32  	%r326, %r326, %r204;
$L__BB0_8:
	and.b32  	%r206, %r196, 2;
	setp.eq.s32 	%p5, %r206, 0;
	@%p5 bra 	$L__BB0_10;
	ld.global.u32 	%r207, [%rd6+20];
	xor.b32  	%r330, %r330, %r207;
	ld.global.u32 	%r208, [%rd6+24];
	xor.b32  	%r329, %r329, %r208;
	ld.global.u32 	%r209, [%rd6+28];
	xor.b32  	%r328, %r328, %r209;
	ld.global.u32 	%r210, [%rd6+32];
	xor.b32  	%r327, %r327, %r210;
	ld.global.u32 	%r211, [%rd6+36];
	xor.b32  	%r326, %r326, %r211;
$L__BB0_10:
	and.b32  	%r213, %r196, 4;
	setp.eq.s32 	%p6, %r213, 0;
	@%p6 bra 	$L__BB0_12;
	ld.global.u32 	%r214, [%rd6+40];
	xor.b32  	%r330, %r330, %r214;
	ld.global.u32 	%r215, [%rd6+44];
	xor.b32  	%r329, %r329, %r215;
	ld.global.u32 	%r216, [%rd6+48];
	xor.b32  	%r328, %r328, %r216;
	ld.global.u32 	%r217, [%rd6+52];
	xor.b32  	%r327, %r327, %r217;
	ld.global.u32 	%r218, [%rd6+56];
	xor.b32  	%r326, %r326, %r218;
$L__BB0_12:
	and.b32  	%r220, %r196, 8;
	setp.eq.s32 	%p7, %r220, 0;
	@%p7 bra 	$L__BB0_14;
	ld.global.u32 	%r221, [%rd6+60];
	xor.b32  	%r330, %r330, %r221;
	ld.global.u32 	%r222, [%rd6+64];
	xor.b32  	%r329, %r329, %r222;
	ld.global.u32 	%r223, [%rd6+68];
	xor.b32  	%r328, %r328, %r223;
	ld.global.u32 	%r224, [%rd6+72];
	xor.b32  	%r327, %r327, %r224;
	ld.global.u32 	%r225, [%rd6+76];
	xor.b32  	%r326, %r326, %r225;
$L__BB0_14:
	and.b32  	%r227, %r196, 16;
	setp.eq.s32 	%p8, %r227, 0;
	@%p8 bra 	$L__BB0_16;
	ld.global.u32 	%r228, [%rd6+80];
	xor.b32  	%r330, %r330, %r228;
	ld.global.u32 	%r229, [%rd6+84];
	xor.b32  	%r329, %r329, %r229;
	ld.global.u32 	%r230, [%rd6+88];
	xor.b32  	%r328, %r328, %r230;
	ld.global.u32 	%r231, [%rd6+92];
	xor.b32  	%r327, %r327, %r231;
	ld.global.u32 	%r232, [%rd6+96];
	xor.b32  	%r326, %r326, %r232;
$L__BB0_16:
	and.b32  	%r234, %r196, 32;
	setp.eq.s32 	%p9, %r234, 0;
	@%p9 bra 	$L__BB0_18;
	ld.global.u32 	%r235, [%rd6+100];
	xor.b32  	%r330, %r330, %r235;
	ld.global.u32 	%r236, [%rd6+104];
	xor.b32  	%r329, %r329, %r236;
	ld.global.u32 	%r237, [%rd6+108];
	xor.b32  	%r328, %r328, %r237;
	ld.global.u32 	%r238, [%rd6+112];
	xor.b32  	%r327, %r327, %r238;
	ld.global.u32 	%r239, [%rd6+116];
	xor.b32  	%r326, %r326, %r239;
$L__BB0_18:
	and.b32  	%r241, %r196, 64;
	setp.eq.s32 	%p10, %r241, 0;
	@%p10 bra 	$L__BB0_20;
	ld.global.u32 	%r242, [%rd6+120];
	xor.b32  	%r330, %r330, %r242;
	ld.global.u32 	%r243, [%rd6+124];
	xor.b32  	%r329, %r329, %r243;
	ld.global.u32 	%r244, [%rd6+128];
	xor.b32  	%r328, %r328, %r244;
	ld.global.u32 	%r245, [%rd6+132];
	xor.b32  	%r327, %r327, %r245;
	ld.global.u32 	%r246, [%rd6+136];
	xor.b32  	%r326, %r326, %r246;
$L__BB0_20:
	and.b32  	%r248, %r196, 128;
	setp.eq.s32 	%p11, %r248, 0;
	@%p11 bra 	$L__BB0_22;
	ld.global.u32 	%r249, [%rd6+140];
	xor.b32  	%r330, %r330, %r249;
	ld.global.u32 	%r250, [%rd6+144];
	xor.b32  	%r329, %r329, %r250;
	ld.global.u32 	%r251, [%rd6+148];
	xor.b32  	%r328, %r328, %r251;
	ld.global.u32 	%r252, [%rd6+152];
	xor.b32  	%r327, %r327, %r252;
	ld.global.u32 	%r253, [%rd6+156];
	xor.b32  	%r326, %r326, %r253;
$L__BB0_22:
	and.b32  	%r255, %r196, 256;
	setp.eq.s32 	%p12, %r255, 0;
	@%p12 bra 	$L__BB0_24;
	ld.global.u32 	%r256, [%rd6+160];
	xor.b32  	%r330, %r330, %r256;
	ld.global.u32 	%r257, [%rd6+164];
	xor.b32  	%r329, %r329, %r257;
	ld.global.u32 	%r258, [%rd6+168];
	xor.b32  	%r328, %r328, %r258;
	ld.global.u32 	%r259, [%rd6+172];
	xor.b32  	%r327, %r327, %r259;
	ld.global.u32 	%r260, [%rd6+176];
	xor.b32  	%r326, %r326, %r260;
$L__BB0_24:
	and.b32  	%r262, %r196, 512;
	setp.eq.s32 	%p13, %r262, 0;
	@%p13 bra 	$L__BB0_26;
	ld.global.u32 	%r263, [%rd6+180];
	xor.b32  	%r330, %r330, %r263;
	ld.global.u32 	%r264, [%rd6+184];
	xor.b32  	%r329, %r329, %r264;
	ld.global.u32 	%r265, [%rd6+188];
	xor.b32  	%r328, %r328, %r265;
	ld.global.u32 	%r266, [%rd6+192];
	xor.b32  	%r327, %r327, %r266;
	ld.global.u32 	%r267, [%rd6+196];
	xor.b32  	%r326, %r326, %r267;
$L__BB0_26:
	and.b32  	%r269, %r196, 1024;
	setp.eq.s32 	%p14, %r269, 0;
	@%p14 bra 	$L__BB0_28;
	ld.global.u32 	%r270, [%rd6+200];
	xor.b32  	%r330, %r330, %r270;
	ld.global.u32 	%r271, [%rd6+204];
	xor.b32  	%r329, %r329, %r271;
	ld.global.u32 	%r272, [%rd6+208];
	xor.b32  	%r328, %r328, %r272;
	ld.global.u32 	%r273, [%rd6+212];
	xor.b32  	%r327, %r327, %r273;
	ld.global.u32 	%r274, [%rd6+216];
	xor.b32  	%r326, %r326, %r274;
$L__BB0_28:
	and.b32  	%r276, %r196, 2048;
	setp.eq.s32 	%p15, %r276, 0;
	@%p15 bra 	$L__BB0_30;
	ld.global.u32 	%r277, [%rd6+220];
	xor.b32  	%r330, %r330, %r277;
	ld.global.u32 	%r278, [%rd6+224];
	xor.b32  	%r329, %r329, %r278;
	ld.global.u32 	%r279, [%rd6+228];
	xor.b32  	%r328, %r328, %r279;
	ld.global.u32 	%r280, [%rd6+232];
	xor.b32  	%r327, %r327, %r280;
	ld.global.u32 	%r281, [%rd6+236];
	xor.b32  	%r326, %r326, %r281;
$L__BB0_30:
	and.b32  	%r283, %r196, 4096;
	setp.eq.s32 	%p16, %r283, 0;
	@%p16 bra 	$L__BB0_32;
	ld.global.u32 	%r284, [%rd6+240];
	xor.b32  	%r330, %r330, %r284;
	ld.global.u32 	%r285, [%rd6+244];
	xor.b32  	%r329, %r329, %r285;
	ld.global.u32 	%r286, [%rd6+248];
	xor.b32  	%r328, %r328, %r286;
	ld.global.u32 	%r287, [%rd6+252];
	xor.b32  	%r327, %r327, %r287;
	ld.global.u32 	%r288, [%rd6+256];
	xor.b32  	%r326, %r326, %r288;
$L__BB0_32:
	and.b32  	%r290, %r196, 8192;
	setp.eq.s32 	%p17, %r290, 0;
	@%p17 bra 	$L__BB0_34;
	ld.global.u32 	%r291, [%rd6+260];
	xor.b32  	%r330, %r330, %r291;
	ld.global.u32 	%r292, [%rd6+264];
	xor.b32  	%r329, %r329, %r292;
	ld.global.u32 	%r293, [%rd6+268];
	xor.b32  	%r328, %r328, %r293;
	ld.global.u32 	%r294, [%rd6+272];
	xor.b32  	%r327, %r327, %r294;
	ld.global.u32 	%r295, [%rd6+276];
	xor.b32  	%r326, %r326, %r295;
$L__BB0_34:
	and.b32  	%r297, %r196, 16384;
	setp.eq.s32 	%p18, %r297, 0;
	@%p18 bra 	$L__BB0_36;
	ld.global.u32 	%r298, [%rd6+280];
	xor.b32  	%r330, %r330, %r298;
	ld.global.u32 	%r299, [%rd6+284];
	xor.b32  	%r329, %r329, %r299;
	ld.global.u32 	%r300, [%rd6+288];
	xor.b32  	%r328, %r328, %r300;
	ld.global.u32 	%r301, [%rd6+292];
	xor.b32  	%r327, %r327, %r301;
	ld.global.u32 	%r302, [%rd6+296];
	xor.b32  	%r326, %r326, %r302;
$L__BB0_36:
	and.b32  	%r304, %r196, 32768;
	setp.eq.s32 	%p19, %r304, 0;
	@%p19 bra 	$L__BB0_38;
	ld.global.u32 	%r305, [%rd6+300];
	xor.b32  	%r330, %r330, %r305;
	ld.global.u32 	%r306, [%rd6+304];
	xor.b32  	%r329, %r329, %r306;
	ld.global.u32 	%r307, [%rd6+308];
	xor.b32  	%r328, %r328, %r307;
	ld.global.u32 	%r308, [%rd6+312];
	xor.b32  	%r327, %r327, %r308;
	ld.global.u32 	%r309, [%rd6+316];
	xor.b32  	%r326, %r326, %r309;
$L__BB0_38:
	add.s32 	%r325, %r325, 16;
	setp.ne.s32 	%p20, %r325, 32;
	@%p20 bra 	$L__BB0_6;
	mad.lo.s32 	%r310, %r319, -31, %r11;
	add.s32 	%r319, %r310, 1;
	setp.ne.s32 	%p21, %r319, 5;
	@%p21 bra 	$L__BB0_5;
	st.global.u32 	[%rd2+4], %r330;
	st.global.u32 	[%rd2+8], %r329;
	st.global.u32 	[%rd2+12], %r328;
	st.global.u32 	[%rd2+16], %r327;
	st.global.u32 	[%rd2+20], %r326;
	add.s32 	%r313, %r313, 1;
	setp.lt.u32 	%p22, %r313, %r2;
	@%p22 bra 	$L__BB0_4;
$L__BB0_41:
	shr.u64 	%rd7, %rd17, 2;
	add.s32 	%r312, %r312, 1;
	setp.gt.u64 	%p23, %rd17, 3;
	mov.u64 	%rd17, %rd7;
	@%p23 bra 	$L__BB0_2;
$L__BB0_42:
	mov.b32 	%r311, 0;
	st.global.v2.u32 	[%rd2+24], {%r311, %r311};
	st.global.u32 	[%rd2+32], %r311;
	mov.b64 	%rd16, 0;
	st.global.u64 	[%rd2+40], %rd16;
	ret;

}
	// .globl	_Z22generate_normal_kernelP17curandStateXORWOWiPf
.visible .entry _Z22generate_normal_kernelP17curandStateXORWOWiPf(
	.param .u64 .ptr .align 1 _Z22generate_normal_kernelP17curandStateXORWOWiPf_param_0,
	.param .u32 _Z22generate_normal_kernelP17curandStateXORWOWiPf_param_1,
	.param .u64 .ptr .align 1 _Z22generate_normal_kernelP17curandStateXORWOWiPf_param_2
)
{
	.reg .pred 	%p<18>;
	.reg .b32 	%r<174>;
	.reg .b32 	%f<113>;
	.reg .b64 	%rd<9>;
	.reg .b64 	%fd<2>;

	ld.param.u64 	%rd3, [_Z22generate_normal_kernelP17curandStateXORWOWiPf_param_0];
	ld.param.u32 	%r64, [_Z22generate_normal_kernelP17curandStateXORWOWiPf_param_1];
	ld.param.u64 	%rd2, [_Z22generate_normal_kernelP17curandStateXORWOWiPf_param_2];
	cvta.to.global.u64 	%rd4, %rd3;
	mov.u32 	%r65, %tid.x;
	mov.u32 	%r66, %ctaid.x;
	shl.b32 	%r67, %r66, 6;
	add.s32 	%r1, %r67, %r65;
	mul.wide.s32 	%rd5, %r1, 48;
	add.s64 	%rd1, %rd4, %rd5;
	ld.global.v2.u32 	{%r145, %r144}, [%rd1];
	ld.global.v2.u32 	{%r143, %r136}, [%rd1+8];
	ld.global.v2.u32 	{%r137, %r138}, [%rd1+16];
	ld.global.v2.u32 	{%r139, %r9}, [%rd1+24];
	ld.global.f32 	%f105, [%rd1+32];
	ld.global.f64 	%fd1, [%rd1+40];
	setp.lt.s32 	%p1, %r64, 1;
	mov.u32 	%r168, %r138;
	mov.u32 	%r169, %r137;
	mov.u32 	%r170, %r136;
	@%p1 bra 	$L__BB1_11;
	setp.eq.s32 	%p2, %r64, 1;
	@%p2 bra 	$L__BB1_8;
	and.b32  	%r69, %r64, 2147483646;
	neg.s32 	%r132, %r69;
$L__BB1_3:
	setp.eq.s32 	%p3, %r139, 1;
	mov.u32 	%r140, %r138;
	mov.u32 	%r141, %r137;
	mov.u32 	%r142, %r136;
	@%p3 bra 	$L__BB1_5;
	shr.u32 	%r70, %r144, 2;
	xor.b32  	%r71, %r70, %r144;
	shl.b32 	%r72, %r138, 4;
	shl.b32 	%r73, %r71, 1;
	xor.b32  	%r74, %r72, %r73;
	xor.b32  	%r75, %r74, %r138;
	xor.b32  	%r141, %r75, %r71;
	add.s32 	%r76, %r145, %r141;
	add.s32 	%r77, %r76, 362437;
	shr.u32 	%r78, %r143, 2;
	xor.b32  	%r79, %r78, %r143;
	shl.b32 	%r80, %r141, 4;
	shl.b32 	%r81, %r79, 1;
	xor.b32  	%r82, %r81, %r80;
	xor.b32  	%r83, %r82, %r79;
	xor.b32  	%r140, %r83, %r141;
	add.s32 	%r145, %r145, 724874;
	add.s32 	%r84, %r140, %r145;
	cvt.rn.f32.u32 	%f18, %r77;
	fma.rn.f32 	%f19, %f18, 0f2F800000, 0f2F000000;
	cvt.rn.f32.u32 	%f20, %r84;
	fma.rn.f32 	%f21, %f20, 0f30C90FDB, 0f30490FDB;
	setp.lt.f32 	%p4, %f19, 0f00800000;
	mul.f32 	%f22, %f19, 0f4B000000;
	selp.f32 	%f23, %f22, %f19, %p4;
	selp.f32 	%f24, 0fC1B80000, 0f00000000, %p4;
	mov.b32 	%r85, %f23;
	add.s32 	%r86, %r85, -1059760811;
	and.b32  	%r87, %r86, -8388608;
	sub.s32 	%r88, %r85, %r87;
	mov.b32 	%f25, %r88;
	cvt.rn.f32.s32 	%f26, %r87;
	fma.rn.f32 	%f27, %f26, 0f34000000, %f24;
	add.f32 	%f28, %f25, 0fBF800000;
	fma.rn.f32 	%f29, %f28, 0fBE055027, 0f3E1039F6;
	fma.rn.f32 	%f30, %f29, %f28, 0fBDF8CDCC;
	fma.rn.f32 	%f31, %f30, %f28, 0f3E0F2955;
	fma.rn.f32 	%f32, %f31, %f28, 0fBE2AD8B9;
	fma.rn.f32 	%f33, %f32, %f28, 0f3E4CED0B;
	fma.rn.f32 	%f34, %f33, %f28, 0fBE7FFF22;
	fma.rn.f32 	%f35, %f34, %f28, 0f3EAAAA78;
	fma.rn.f32 	%f36, %f35, %f28, 0fBF000000;
	mul.f32 	%f37, %f28, %f36;
	fma.rn.f32 	%f38, %f37, %f28, %f28;
	fma.rn.f32 	%f39, %f27, 0f3F317218, %f38;
	setp.gt.u32 	%p5, %r85, 2139095039;
	fma.rn.f32 	%f40, %f23, 0f7F800000, 0f7F800000;
	selp.f32 	%f41, %f40, %f39, %p5;
	setp.eq.f32 	%p6, %f23, 0f00000000;
	mul.f32 	%f42, %f41, 0fC0000000;
	selp.f32 	%f43, 0f7F800000, %f42, %p6;
	sqrt.rn.f32 	%f44, %f43;
	cos.approx.f32 	%f45, %f21;
	mul.f32 	%f105, %f44, %f45;
	mov.u32 	%r142, %r138;
	mov.u32 	%r143, %r137;
	mov.u32 	%r144, %r136;
	mov.u32 	%r138, %r140;
	mov.u32 	%r137, %r141;
	mov.u32 	%r136, %r142;
$L__BB1_5:
	setp.ne.s32 	%p7, %r139, 1;
	mov.b32 	%r139, 0;
	mov.f32 	%f112, %f105;
	@%p7 bra 	$L__BB1_7;
	shr.u32 	%r91, %r144, 2;
	xor.b32  	%r92, %r91, %r144;
	shl.b32 	%r93, %r140, 4;
	shl.b32 	%r94, %r92, 1;
	xor.b32  	%r95, %r93, %r94;
	xor.b32  	%r96, %r95, %r140;
	xor.b32  	%r137, %r96, %r92;
	add.s32 	%r97, %r145, %r137;
	add.s32 	%r98, %r97, 362437;
	shr.u32 	%r99, %r143, 2;
	xor.b32  	%r100, %r99, %r143;
	shl.b32 	%r101, %r137, 4;
	shl.b32 	%r102, %r100, 1;
	xor.b32  	%r103, %r102, %r101;
	xor.b32  	%r104, %r103, %r100;
	xor.b32  	%r138, %r104, %r137;
	add.s32 	%r145, %r145, 724874;
	add.s32 	%r105, %r138, %r145;
	cvt.rn.f32.u32 	%f46, %r98;
	fma.rn.f32 	%f47, %f46, 0f2F800000, 0f2F000000;
	cvt.rn.f32.u32 	%f48, %r105;
	fma.rn.f32 	%f49, %f48, 0f30C90FDB, 0f30490FDB;
	setp.lt.f32 	%p8, %f47, 0f00800000;
	mul.f32 	%f50, %f47, 0f4B000000;
	selp.f32 	%f51, %f50, %f47, %p8;
	selp.f32 	%f52, 0fC1B80000, 0f00000000, %p8;
	mov.b32 	%r106, %f51;
	add.s32 	%r107, %r106, -1059760811;
	and.b32  	%r108, %r107, -8388608;
	sub.s32 	%r109, %r106, %r108;
	mov.b32 	%f53, %r109;
	cvt.rn.f32.s32 	%f54, %r108;
	fma.rn.f32 	%f55, %f54, 0f34000000, %f52;
	add.f32 	%f56, %f53, 0fBF800000;
	fma.rn.f32 	%f57, %f56, 0fBE055027, 0f3E1039F6;
	fma.rn.f32 	%f58, %f57, %f56, 0fBDF8CDCC;
	fma.rn.f32 	%f59, %f58, %f56, 0f3E0F2955;
	fma.rn.f32 	%f60, %f59, %f56, 0fBE2AD8B9;
	fma.rn.f32 	%f61, %f60, %f56, 0f3E4CED0B;
	fma.rn.f32 	%f62, %f61, %f56, 0fBE7FFF22;
	fma.rn.f32 	%f63, %f62, %f56, 0f3EAAAA78;
	fma.rn.f32 	%f64, %f63, %f56, 0fBF000000;
	mul.f32 	%f65, %f56, %f64;
	fma.rn.f32 	%f66, %f65, %f56, %f56;
	fma.rn.f32 	%f67, %f55, 0f3F317218, %f66;
	setp.gt.u32 	%p9, %r106, 2139095039;
	fma.rn.f32 	%f68, %f51, 0f7F800000, 0f7F800000;
	selp.f32 	%f69, %f68, %f67, %p9;
	setp.eq.f32 	%p10, %f51, 0f00000000;
	mul.f32 	%f70, %f69, 0fC0000000;
	selp.f32 	%f71, 0f7F800000, %f70, %p10;
	sqrt.rn.f32 	%f72, %f71;
	sin.approx.f32 	%f73, %f49;
	cos.approx.f32 	%f74, %f49;
	mul.f32 	%f112, %f72, %f73;
	mul.f32 	%f105, %f72, %f74;
	mov.b32 	%r139, 1;
	mov.u32 	%r136, %r140;
	mov.u32 	%r143, %r141;
	mov.u32 	%r144, %r142;
$L__BB1_7:
	add.s32 	%r132, %r132, 2;
	setp.ne.s32 	%p11, %r132, 0;
	@%p11 bra 	$L__BB1_3;
$L__BB1_8:
	and.b32  	%r110, %r64, 1;
	setp.eq.b32 	%p12, %r110, 1;
	not.pred 	%p13, %p12;
	mov.u32 	%r168, %r138;
	mov.u32 	%r169, %r137;
	mov.u32 	%r170, %r136;
	@%p13 bra 	$L__BB1_11;
	setp.eq.s32 	%p14, %r139, 1;
	mov.b32 	%r139, 0;
	mov.u32 	%r168, %r138;
	mov.u32 	%r169, %r137;
	mov.u32 	%r170, %r136;
	mov.f32 	%f112, %f105;
	@%p14 bra 	$L__BB1_11;
	shr.u32 	%r113, %r144, 2;
	xor.b32  	%r114, %r113, %r144;
	shl.b32 	%r115, %r138, 4;
	shl.b32 	%r116, %r114, 1;
	xor.b32  	%r117, %r115, %r116;
	xor.b32  	%r118, %r117, %r138;
	xor.b32  	%r169, %r118, %r114;
	add.s32 	%r119, %r145, %r169;
	add.s32 	%r120, %r119, 362437;
	shr.u32 	%r121, %r143, 2;
	xor.b32  	%r122, %r121, %r143;
	shl.b32 	%r123, %r169, 4;
	shl.b32 	%r124, %r122, 1;
	xor.b32  	%r125, %r124, %r123;
	xor.b32  	%r126, %r125, %r122;
	xor.b32  	%r168, %r126, %r169;
	add.s32 	%r145, %r145, 724874;
	add.s32 	%r127, %r168, %r145;
	cvt.rn.f32.u32 	%f75, %r120;
	fma.rn.f32 	%f76, %f75, 0f2F800000, 0f2F000000;
	cvt.rn.f32.u32 	%f77, %r127;
	fma.rn.f32 	%f78, %f77, 0f30C90FDB, 0f30490FDB;
	setp.lt.f32 	%p15, %f76, 0f00800000;
	mul.f32 	%f79, %f76, 0f4B000000;
	selp.f32 	%f80, %f79, %f76, %p15;
	selp.f32 	%f81, 0fC1B80000, 0f00000000, %p15;
	mov.b32 	%r128, %f80;
	add.s32 	%r129, %r128, -1059760811;
	and.b32  	%r130, %r129, -8388608;
	sub.s32 	%r131, %r128, %r130;
	mov.b32 	%f82, %r131;
	cvt.rn.f32.s32 	%f83, %r130;
	fma.rn.f32 	%f84, %f83, 0f34000000, %f81;
	add.f32 	%f85, %f82, 0fBF800000;
	fma.rn.f32 	%f86, %f85, 0fBE055027, 0f3E1039F6;
	fma.rn.f32 	%f87, %f86, %f85, 0fBDF8CDCC;
	fma.rn.f32 	%f88, %f87, %f85, 0f3E0F2955;
	fma.rn.f32 	%f89, %f88, %f85, 0fBE2AD8B9;
	fma.rn.f32 	%f90, %f89, %f85, 0f3E4CED0B;
	fma.rn.f32 	%f91, %f90, %f85, 0fBE7FFF22;
	fma.rn.f32 	%f92, %f91, %f85, 0f3EAAAA78;
	fma.rn.f32 	%f93, %f92, %f85, 0fBF000000;
	mul.f32 	%f94, %f85, %f93;
	fma.rn.f32 	%f95, %f94, %f85, %f85;
	fma.rn.f32 	%f96, %f84, 0f3F317218, %f95;
	setp.gt.u32 	%p16, %r128, 2139095039;
	fma.rn.f32 	%f97, %f80, 0f7F800000, 0f7F800000;
	selp.f32 	%f98, %f97, %f96, %p16;
	setp.eq.f32 	%p17, %f80, 0f00000000;
	mul.f32 	%f99, %f98, 0fC0000000;
	selp.f32 	%f100, 0f7F800000, %f99, %p17;
	sqrt.rn.f32 	%f101, %f100;
	sin.approx.f32 	%f102, %f78;
	cos.approx.f32 	%f103, %f78;
	mul.f32 	%f112, %f101, %f102;
	mul.f32 	%f105, %f101, %f103;
	mov.b32 	%r139, 1;
	mov.u32 	%r170, %r138;
	mov.u32 	%r143, %r137;
	mov.u32 	%r144, %r136;
$L__BB1_11:
	cvta.to.global.u64 	%rd6, %rd2;
	st.global.v2.u32 	[%rd1], {%r145, %r144};
	st.global.v2.u32 	[%rd1+8], {%r143, %r170};
	st.global.v2.u32 	[%rd1+16], {%r169, %r168};
	st.global.v2.u32 	[%rd1+24], {%r139, %r9};
	st.global.f32 	[%rd1+32], %f105;
	st.global.f64 	[%rd1+40], %fd1;
	mul.wide.s32 	%rd7, %r1, 4;
	add.s64 	%rd8, %rd6, %rd7;
	st.global.f32 	[%rd8], %f112;
	ret;

}


// ===== COMPILED SASS (sm_100) =====

	.target	sm_100

	.elftype	@"ET_EXEC"


//--------------------- .note.nv.tkinfo           --------------------------
	.section	.note.nv.tkinfo,"",@"SHT_NOTE"
	.sectionflags	@"SHF_NOTE_NV_TKINFO"
	.tkinfo
        /*0018*/ 	.word	0x00000002
        /*0030*/ 	.string	""
        /*0030*/ 	.string	"ptxas"
        /*0030*/ 	.string	"Cuda compilation tools, release 13.0, V13.0.88"
        /*0030*/ 	.string	"Build cuda_13.0.r13.0/compiler.36424714_0"
        /*0030*/ 	.string	"-arch sm_100 -m 64 "



//--------------------- .note.nv.cuinfo           --------------------------
	.section	.note.nv.cuinfo,"",@"SHT_NOTE"
	.sectionflags	@"SHF_NOTE_NV_CUINFO"
        /*0018*/ 	.short	0x0002
        /*001a*/ 	.short	0x0064
        /*001c*/ 	.short	0x0082
	.zero		2


//--------------------- .nv.info                  --------------------------
	.section	.nv.info,"",@"SHT_CUDA_INFO"
	.align	4


	//----- nvinfo : EIATTR_REGCOUNT
	.align		4
        /*0000*/ 	.byte	0x04, 0x2f
        /*0002*/ 	.short	(.L_10 - .L_9)
	.align		4
.L_9:
        /*0004*/ 	.word	index@(_Z12setup_kernelP17curandStateXORWOW)
        /*0008*/ 	.word	0x00000020


	//----- nvinfo : EIATTR_FRAME_SIZE
	.align		4
.L_10:
        /*000c*/ 	.byte	0x04, 0x11
        /*000e*/ 	.short	(.L_12 - .L_11)
	.align		4
.L_11:
        /*0010*/ 	.word	index@(_Z12setup_kernelP17curandStateXORWOW)
        /*0014*/ 	.word	0x00000000


	//----- nvinfo : EIATTR_REGCOUNT
	.align		4
.L_12:
        /*0018*/ 	.byte	0x04, 0x2f
        /*001a*/ 	.short	(.L_14 - .L_13)
	.align		4
.L_13:
        /*001c*/ 	.word	index@(_Z22generate_normal_kernelP17curandStateXORWOWiPf)
        /*0020*/ 	.word	0x00000019


	//----- nvinfo : EIATTR_FRAME_SIZE
	.align		4
.L_14:
        /*0024*/ 	.byte	0x04, 0x11
        /*0026*/ 	.short	(.L_16 - .L_15)
	.align		4
.L_15:
        /*0028*/ 	.word	index@($__internal_0_$__cuda_sm20_sqrt_rn_f32_slowpath)
        /*002c*/ 	.word	0x00000000


	//----- nvinfo : EIATTR_FRAME_SIZE
	.align		4
.L_16:
        /*0030*/ 	.byte	0x04, 0x11
        /*0032*/ 	.short	(.L_18 - .L_17)
	.align		4
.L_17:
        /*0034*/ 	.word	index@(_Z22generate_normal_kernelP17curandStateXORWOWiPf)
        /*0038*/ 	.word	0x00000000


	//----- nvinfo : EIATTR_MIN_STACK_SIZE
	.align		4
.L_18:
        /*003c*/ 	.byte	0x04, 0x12
        /*003e*/ 	.short	(.L_20 - .L_19)
	.align		4
.L_19:
        /*0040*/ 	.word	index@(_Z22generate_normal_kernelP17curandStateXORWOWiPf)
        /*0044*/ 	.word	0x00000000


	//----- nvinfo : EIATTR_MIN_STACK_SIZE
	.align		4
.L_20:
        /*0048*/ 	.byte	0x04, 0x12
        /*004a*/ 	.short	(.L_22 - .L_21)
	.align		4
.L_21:
        /*004c*/ 	.word	index@(_Z12setup_kernelP17curandStateXORWOW)
        /*0050*/ 	.word	0x00000000
.L_22:


//--------------------- .nv.compat                --------------------------
	.section	.nv.compat,"",@"SHT_CUDA_COMPAT_INFO"
	.align	4
        /*0000*/ 	.byte	0x02, 0x09, 0x00, 0x00, 0x02, 0x02, 0x01, 0x00, 0x02, 0x05, 0x05, 0x00, 0x03, 0x07, 0x01, 0x01
        /*0010*/ 	.byte	0x02, 0x03, 0x00, 0x00, 0x02, 0x06, 0x01, 0x00, 0x04, 0x0b, 0x08, 0x00, 0x01, 0x00, 0x00, 0x00
        /*0020*/ 	.byte	0x00, 0x00, 0x00, 0x00


//--------------------- .nv.info._Z22generate_normal_kernelP17curandStateXORWOWiPf --------------------------
	.section	.nv.info._Z22generate_normal_kernelP17curandStateXORWOWiPf,"",@"SHT_CUDA_INFO"
	.sectionflags	@""
	.align	4


	//----- nvinfo : EIATTR_CUDA_API_VERSION
	.align		4
        /*0000*/ 	.byte	0x04, 0x37
        /*0002*/ 	.short	(.L_24 - .L_23)
.L_23:
        /*0004*/ 	.word	0x00000082


	//----- nvinfo : EIATTR_KPARAM_INFO
	.align		4
.L_24:
        /*0008*/ 	.byte	0x04, 0x17
        /*000a*/ 	.short	(.L_26 - .L_25)
.L_25:
        /*000c*/ 	.word	0x00000000
        /*0010*/ 	.short	0x0002
        /*0012*/ 	.short	0x0010
        /*0014*/ 	.byte	0x00, 0xf5, 0x21, 0x00


	//----- nvinfo : EIATTR_KPARAM_INFO
	.align		4
.L_26:
        /*0018*/ 	.byte	0x04, 0x17
        /*001a*/ 	.short	(.L_28 - .L_27)
.L_27:
        /*001c*/ 	.word	0x00000000
        /*0020*/ 	.short	0x0001
        /*0022*/ 	.short	0x0008
        /*0024*/ 	.byte	0x00, 0xf0, 0x11, 0x00


	//----- nvinfo : EIATTR_KPARAM_INFO
	.align		4
.L_28:
        /*0028*/ 	.byte	0x04, 0x17
        /*002a*/ 	.short	(.L_30 - .L_29)
.L_29:
        /*002c*/ 	.word	0x00000000
        /*0030*/ 	.short	0x0000
        /*0032*/ 	.short	0x0000
        /*0034*/ 	.byte	0x00, 0xf5, 0x21, 0x00


	//----- nvinfo : EIATTR_SPARSE_MMA_MASK
	.align		4
.L_30:
        /*0038*/ 	.byte	0x03, 0x50
        /*003a*/ 	.short	0x0000


	//----- nvinfo : EIATTR_MAXREG_COUNT
	.align		4
        /*003c*/ 	.byte	0x03, 0x1b
        /*003e*/ 	.short	0x00ff


	//----- nvinfo : EIATTR_MERCURY_ISA_VERSION
	.align		4
        /*0040*/ 	.byte	0x03, 0x5f
        /*0042*/ 	.short	0x0101


	//----- nvinfo : EIATTR_VRC_CTA_INIT_COUNT
	.align		4
        /*0044*/ 	.byte	0x02, 0x4a
	.zero		1
	.zero		1


	//----- nvinfo : EIATTR_EXIT_INSTR_OFFSETS
	.align		4
        /*0048*/ 	.byte	0x04, 0x1c
        /*004a*/ 	.short	(.L_32 - .L_31)


	//   ....[0]....
.L_31:
        /*004c*/ 	.word	0x00001150


	//----- nvinfo : EIATTR_CRS_STACK_SIZE
	.align		4
.L_32:
        /*0050*/ 	.byte	0x04, 0x1e
        /*0052*/ 	.short	(.L_34 - .L_33)
.L_33:
        /*0054*/ 	.word	0x00000000


	//----- nvinfo : EIATTR_CBANK_PARAM_SIZE
	.align		4
.L_34:
        /*0058*/ 	.byte	0x03, 0x19
        /*005a*/ 	.short	0x0018


	//----- nvinfo : EIATTR_PARAM_CBANK
	.align		4
        /*005c*/ 	.byte	0x04, 0x0a
        /*005e*/ 	.short	(.L_36 - .L_35)
	.align		4
.L_35:
        /*0060*/ 	.word	index@(.nv.constant0._Z22generate_normal_kernelP17curandStateXORWOWiPf)
        /*0064*/ 	.short	0x0380
        /*0066*/ 	.short	0x0018


	//----- nvinfo : EIATTR_SW_WAR
	.align		4
.L_36:
        /*0068*/ 	.byte	0x04, 0x36
        /*006a*/ 	.short	(.L_38 - .L_37)
.L_37:
        /*006c*/ 	.word	0x00000008
.L_38:


//--------------------- .nv.info._Z12setup_kernelP17curandStateXORWOW --------------------------
	.section	.nv.info._Z12setup_kernelP17curandStateXORWOW,"",@"SHT_CUDA_INFO"
	.sectionflags	@""
	.align	4


	//----- nvinfo : EIATTR_CUDA_API_VERSION
	.align		4
        /*0000*/ 	.byte	0x04, 0x37
        /*0002*/ 	.short	(.L_40 - .L_39)
.L_39:
        /*0004*/ 	.word	0x00000082


	//----- nvinfo : EIATTR_KPARAM_INFO
	.align		4
.L_40:
        /*0008*/ 	.byte	0x04, 0x17
        /*000a*/ 	.short	(.L_42 - .L_41)
.L_41:
        /*000c*/ 	.word	0x00000000
        /*0010*/ 	.short	0x0000
        /*0012*/ 	.short	0x0000
        /*0014*/ 	.byte	0x00, 0xf5, 0x21, 0x00


	//----- nvinfo : EIATTR_SPARSE_MMA_MASK
	.align		4
.L_42:
        /*0018*/ 	.byte	0x03, 0x50
        /*001a*/ 	.short	0x0000


	//----- nvinfo : EIATTR_MAXREG_COUNT
	.align		4
        /*001c*/ 	.byte	0x03, 0x1b
        /*001e*/ 	.short	0x00ff


	//----- nvinfo : EIATTR_MERCURY_ISA_VERSION
	.align		4
        /*0020*/ 	.byte	0x03, 0x5f
        /*0022*/ 	.short	0x0101


	//----- nvinfo : EIATTR_VRC_CTA_INIT_COUNT
	.align		4
        /*0024*/ 	.byte	0x02, 0x4a
	.zero		1
	.zero		1


	//----- nvinfo : EIATTR_EXIT_INSTR_OFFSETS
	.align		4
        /*0028*/ 	.byte	0x04, 0x1c
        /*002a*/ 	.short	(.L_44 - .L_43)


	//   ....[0]....
.L_43:
        /*002c*/ 	.word	0x00000f20


	//----- nvinfo : EIATTR_CRS_STACK_SIZE
	.align		4
.L_44:
        /*0030*/ 	.byte	0x04, 0x1e
        /*0032*/ 	.short	(.L_46 - .L_45)
.L_45:
        /*0034*/ 	.word	0x00000000


	//----- nvinfo : EIATTR_CBANK_PARAM_SIZE
	.align		4
.L_46:
        /*0038*/ 	.byte	0x03, 0x19
        /*003a*/ 	.short	0x0008


	//----- nvinfo : EIATTR_PARAM_CBANK
	.align		4
        /*003c*/ 	.byte	0x04, 0x0a
        /*003e*/ 	.short	(.L_48 - .L_47)
	.align		4
.L_47:
        /*0040*/ 	.word	index@(.nv.constant0._Z12setup_kernelP17curandStateXORWOW)
        /*0044*/ 	.short	0x0380
        /*0046*/ 	.short	0x0008


	//----- nvinfo : EIATTR_SW_WAR
	.align		4
.L_48:
        /*0048*/ 	.byte	0x04, 0x36
        /*004a*/ 	.short	(.L_50 - .L_49)
.L_49:
        /*004c*/ 	.word	0x00000008
.L_50:


//--------------------- .nv.callgraph             --------------------------
	.section	.nv.callgraph,"",@"SHT_CUDA_CALLGRAPH"
	.align	4
	.sectionentsize	8
	.align		4
        /*0000*/ 	.word	0x00000000
	.align		4
        /*0004*/ 	.word	0xffffffff
	.align		4
        /*0008*/ 	.word	0x00000000
	.align		4
        /*000c*/ 	.word	0xfffffffe
	.align		4
        /*0010*/ 	.word	0x00000000
	.align		4
        /*0014*/ 	.word	0xfffffffd
	.align		4
        /*0018*/ 	.word	0x00000000
	.align		4
        /*001c*/ 	.word	0xfffffffc


//--------------------- .nv.constant4             --------------------------
	.section	.nv.constant4,"a",@progbits
	.align	8
	.align		8
.nv.constant4:
        /*0000*/ 	.dword	precalc_xorwow_matrix
	.align		8
        /*0008*/ 	.dword	precalc_xorwow_offset_matrix
	.align		8
        /*0010*/ 	.dword	mrg32k3aM1
	.align		8
        /*0018*/ 	.dword	mrg32k3aM2
	.align		8
        /*0020*/ 	.dword	mrg32k3aM1SubSeq
	.align		8
        /*0028*/ 	.dword	mrg32k3aM2SubSeq
	.align		8
        /*0030*/ 	.dword	mrg32k3aM1Seq
	.align		8
        /*0038*/ 	.dword	mrg32k3aM2Seq


//--------------------- .nv.constant3             --------------------------
	.section	.nv.constant3,"a",@progbits
	.align	8
.nv.constant3:
	.type		__cr_lgamma_table,@object
	.size		__cr_lgamma_table,(.L_8 - __cr_lgamma_table)
__cr_lgamma_table:
        /*0000*/ 	.byte	0x00, 0x00, 0x00, 0x00, 0x00, 0x00, 0x00, 0x00, 0x00, 0x00, 0x00, 0x00, 0x00, 0x00, 0x00, 0x00
        /*0010*/ 	.byte	0xef, 0x39, 0xfa, 0xfe, 0x42, 0x2e, 0xe6, 0x3f, 0x02, 0x20, 0x2a, 0xfa, 0x0b, 0xab, 0xfc, 0x3f
        /*0020*/ 	.byte	0xf9, 0x2c, 0x92, 0x7c, 0xa7, 0x6c, 0x09, 0x40, 0xc9, 0x79, 0x44, 0x3c, 0x64, 0x26, 0x13, 0x40
        /*0030*/ 	.byte	0xca, 0x01, 0xcf, 0x3a, 0x27, 0x51, 0x1a, 0x40, 0x30, 0xcc, 0x2d, 0xf3, 0xe1, 0x0c, 0x21, 0x40
        /*0040*/ 	.byte	0x0d, 0xb7, 0xfc, 0x82, 0x8e, 0x35, 0x25, 0x40
.L_8:


//--------------------- .text._Z22generate_normal_kernelP17curandStateXORWOWiPf --------------------------
	.section	.text._Z22generate_normal_kernelP17curandStateXORWOWiPf,"ax",@progbits
	.align	128
        .global         _Z22generate_normal_kernelP17curandStateXORWOWiPf
        .type           _Z22generate_normal_kernelP17curandStateXORWOWiPf,@function
        .size           _Z22generate_normal_kernelP17curandStateXORWOWiPf,(.L_x_28 - _Z22generate_normal_kernelP17curandStateXORWOWiPf)
        .other          _Z22generate_normal_kernelP17curandStateXORWOWiPf,@"STO_CUDA_ENTRY STV_DEFAULT"
_Z22generate_normal_kernelP17curandStateXORWOWiPf:
.text._Z22generate_normal_kernelP17curandStateXORWOWiPf:
[----:B------:R-:W-:Y:S01]  /*0000*/  LDC R1, c[0x0][0x37c] ;  /* 0x0000df00ff017b82 */ /* 0x000fe20000000800 */
[----:B------:R-:W0:Y:S07]  /*0010*/  S2R R14, SR_TID.X ;  /* 0x00000000000e7919 */ /* 0x000e2e0000002100 */
[----:B------:R-:W1:Y:S01]  /*0020*/  LDC.64 R8, c[0x0][0x380] ;  /* 0x0000e000ff087b82 */ /* 0x000e620000000a00 */
[----:B------:R-:W2:Y:S01]  /*0030*/  LDCU.64 UR6, c[0x0][0x358] ;  /* 0x00006b00ff0677ac */ /* 0x000ea20008000a00 */
[----:B------:R-:W0:Y:S01]  /*0040*/  S2R R3, SR_CTAID.X ;  /* 0x0000000000037919 */ /* 0x000e220000002500 */
[----:B------:R-:W3:Y:S01]  /*0050*/  LDCU UR4, c[0x0][0x388] ;  /* 0x00007100ff0477ac */ /* 0x000ee20008000800 */
[----:B0-----:R-:W-:-:S05]  /*0060*/  LEA R14, R3, R14, 0x6 ;  /* 0x0000000e030e7211 */ /* 0x001fca00078e30ff */
[----:B-1----:R-:W-:-:S05]  /*0070*/  IMAD.WIDE R8, R14, 0x30, R8 ;  /* 0x000000300e087825 */ /* 0x002fca00078e0208 */
[----:B--2---:R0:W5:Y:S04]  /*0080*/  LDG.E.64 R10, desc[UR6][R8.64+0x8] ;  /* 0x00000806080a7981 */ /* 0x004168000c1e1b00 */
[----:B------:R0:W5:Y:S04]  /*0090*/  LDG.E.64 R12, desc[UR6][R8.64+0x10] ;  /* 0x00001006080c7981 */ /* 0x000168000c1e1b00 */
[----:B------:R0:W5:Y:S04]  /*00a0*/  LDG.E R21, desc[UR6][R8.64+0x20] ;  /* 0x0000200608157981 */ /* 0x000168000c1e1900 */
[----:B------:R0:W5:Y:S04]  /*00b0*/  LDG.E.64 R6, desc[UR6][R8.64+0x28] ;  /* 0x0000280608067981 */ /* 0x000168000c1e1b00 */
[----:B------:R0:W5:Y:S04]  /*00c0*/  LDG.E.64 R4, desc[UR6][R8.64] ;  /* 0x0000000608047981 */ /* 0x000168000c1e1b00 */
[----:B------:R0:W5:Y:S01]  /*00d0*/  LDG.E.64 R2, desc[UR6][R8.64+0x18] ;  /* 0x0000180608027981 */ /* 0x000162000c1e1b00 */
[----:B---3--:R-:W-:-:S09]  /*00e0*/  UISETP.GE.AND UP0, UPT, UR4, 0x1, UPT ;  /* 0x000000010400788c */ /* 0x008fd2000bf06270 */
[----:B0-----:R-:W-:Y:S05]  /*00f0*/  BRA.U !UP0, `(.L_x_0) ;  /* 0x0000000d08f07547 */ /* 0x001fea000b800000 */
[----:B------:R-:W-:Y:S01]  /*0100*/  UISETP.NE.AND UP0, UPT, UR4, 0x1, UPT ;  /* 0x000000010400788c */ /* 0x000fe2000bf05270 */
[----:B-----5:R-:W-:Y:S01]  /*0110*/  IMAD.MOV.U32 R15, RZ, RZ, R12 ;  /* 0x000000ffff0f7224 */ /* 0x020fe200078e000c */
[----:B------:R-:W-:Y:S01]  /*0120*/  MOV R17, R13 ;  /* 0x0000000d00117202 */ /* 0x000fe20000000f00 */
[----:B------:R-:W-:-:S06]  /*0130*/  IMAD.MOV.U32 R16, RZ, RZ, R11 ;  /* 0x000000ffff107224 */ /* 0x000fcc00078e000b */
[----:B------:R-:W-:Y:S05]  /*0140*/  BRA.U !UP0, `(.L_x_1) ;  /* 0x0000000908807547 */ /* 0x000fea000b800000 */
[----:B------:R-:W-:-:S04]  /*0150*/  ULOP3.LUT UR4, UR4, 0x7ffffffe, URZ, 0xc0, !UPT ;  /* 0x7ffffffe04047892 */ /* 0x000fc8000f8ec0ff */
[----:B------:R-:W-:-:S12]  /*0160*/  UIADD3 UR4, UPT, UPT, -UR4, URZ, URZ ;  /* 0x000000ff04047290 */ /* 0x000fd8000fffe1ff */
.L_x_12:
[----:B------:R-:W-:Y:S01]  /*0170*/  ISETP.NE.AND P0, PT, R2, 0x1, PT ;  /* 0x000000010200780c */ /* 0x000fe20003f05270 */
[----:B------:R-:W-:Y:S01]  /*0180*/  UIADD3 UR4, UPT, UPT, UR4, 0x2, URZ ;  /* 0x0000000204047890 */ /* 0x000fe2000fffe0ff */
[----:B------:R-:W-:Y:S01]  /*0190*/  BSSY.RECONVERGENT B0, `(.L_x_2) ;  /* 0x000004d000007945 */ /* 0x000fe20003800200 */
[----:B------:R-:W-:Y:S01]  /*01a0*/  MOV R19, R17 ;  /* 0x0000001100137202 */ /* 0x000fe20000000f00 */
[----:B------:R-:W-:Y:S01]  /*01b0*/  IMAD.MOV.U32 R13, RZ, RZ, R15 ;  /* 0x000000ffff0d7224 */ /* 0x000fe200078e000f */
[----:B------:R-:W-:Y:S01]  /*01c0*/  UISETP.NE.AND UP0, UPT, UR4, URZ, UPT ;  /* 0x000000ff0400728c */ /* 0x000fe2000bf05270 */
[----:B------:R-:W-:-:S07]  /*01d0*/  MOV R12, R16 ;  /* 0x00000010000c7202 */ /* 0x000fce0000000f00 */
[----:B------:R-:W-:Y:S05]  /*01e0*/  @!P0 BRA `(.L_x_3) ;  /* 0x00000004001c8947 */ /* 0x000fea0003800000 */
[----:B------:R-:W-:Y:S01]  /*01f0*/  SHF.R.U32.HI R0, RZ, 0x2, R5 ;  /* 0x00000002ff007819 */ /* 0x000fe20000011605 */
[----:B------:R-:W-:Y:S02]  /*0200*/  IMAD.SHL.U32 R12, R17, 0x10, RZ ;  /* 0x00000010110c7824 */ /* 0x000fe400078e00ff */
[----:B------:R-:W-:Y:S01]  /*0210*/  HFMA2 R19, -RZ, RZ, 1.5048828125, 33.21875 ;  /* 0x3e055027ff137431 */ /* 0x000fe200000001ff */
[----:B------:R-:W-:Y:S01]  /*0220*/  BSSY.RECONVERGENT B1, `(.L_x_4) ;  /* 0x000003a000017945 */ /* 0x000fe20003800200 */
[----:B------:R-:W-:-:S04]  /*0230*/  LOP3.LUT R0, R0, R5, RZ, 0x3c, !PT ;  /* 0x0000000500007212 */ /* 0x000fc800078e3cff */
[----:B------:R-:W-:-:S04]  /*0240*/  SHF.L.U32 R5, R0, 0x1, RZ ;  /* 0x0000000100057819 */ /* 0x000fc800000006ff */
[----:B------:R-:W-:-:S04]  /*0250*/  LOP3.LUT R5, R17, R12, R5, 0x96, !PT ;  /* 0x0000000c11057212 */ /* 0x000fc800078e9605 */
[----:B------:R-:W-:Y:S01]  /*0260*/  LOP3.LUT R13, R5, R0, RZ, 0x3c, !PT ;  /* 0x00000000050d7212 */ /* 0x000fe200078e3cff */
[----:B------:R-:W-:-:S03]  /*0270*/  IMAD.MOV.U32 R5, RZ, RZ, 0x2f800000 ;  /* 0x2f800000ff057424 */ /* 0x000fc600078e00ff */
[C---:B------:R-:W-:Y:S02]  /*0280*/  IADD3 R0, PT, PT, R4.reuse, 0x587c5, R13 ;  /* 0x000587c504007810 */ /* 0x040fe40007ffe00d */
[----:B------:R-:W-:Y:S02]  /*0290*/  IADD3 R4, PT, PT, R4, 0xb0f8a, RZ ;  /* 0x000b0f8a04047810 */ /* 0x000fe40007ffe0ff */
[----:B------:R-:W-:-:S05]  /*02a0*/  I2FP.F32.U32 R0, R0 ;  /* 0x0000000000007245 */ /* 0x000fca0000201000 */
[----:B------:R-:W-:-:S05]  /*02b0*/  FFMA R0, R0, R5, 1.1641532182693481445e-10 ;  /* 0x2f00000000007423 */ /* 0x000fca0000000005 */
[----:B------:R-:W-:-:S13]  /*02c0*/  FSETP.GEU.AND P0, PT, R0, 1.175494350822287508e-38, PT ;  /* 0x008000000000780b */ /* 0x000fda0003f0e000 */
[----:B------:R-:W-:-:S05]  /*02d0*/  @!P0 FMUL R0, R0, 8388608 ;  /* 0x4b00000000008820 */ /* 0x000fca0000400000 */
[----:B------:R-:W-:-:S04]  /*02e0*/  IADD3 R5, PT, PT, R0, -0x3f2aaaab, RZ ;  /* 0xc0d5555500057810 */ /* 0x000fc80007ffe0ff */
[----:B------:R-:W-:-:S04]  /*02f0*/  LOP3.LUT R11, R5, 0xff800000, RZ, 0xc0, !PT ;  /* 0xff800000050b7812 */ /* 0x000fc800078ec0ff */
[----:B------:R-:W-:Y:S01]  /*0300*/  I2FP.F32.S32 R12, R11 ;  /* 0x0000000b000c7245 */ /* 0x000fe20000201400 */
[----:B------:R-:W-:Y:S02]  /*0310*/  IMAD.IADD R5, R0, 0x1, -R11 ;  /* 0x0000000100057824 */ /* 0x000fe400078e0a0b */
[----:B------:R-:W-:Y:S02]  /*0320*/  IMAD.MOV.U32 R11, RZ, RZ, 0x7f800000 ;  /* 0x7f800000ff0b7424 */ /* 0x000fe400078e00ff */
[----:B------:R-:W-:-:S04]  /*0330*/  FADD R18, R5, -1 ;  /* 0xbf80000005127421 */ /* 0x000fc80000000000 */
[----:B------:R-:W-:-:S04]  /*0340*/  FFMA R5, R18, -R19, 0.14084610342979431152 ;  /* 0x3e1039f612057423 */ /* 0x000fc80000000813 */
[----:B------:R-:W-:-:S04]  /*0350*/  FFMA R5, R18, R5, -0.12148627638816833496 ;  /* 0xbdf8cdcc12057423 */ /* 0x000fc80000000005 */
[----:B------:R-:W-:-:S04]  /*0360*/  FFMA R5, R18, R5, 0.13980610668659210205 ;  /* 0x3e0f295512057423 */ /* 0x000fc80000000005 */
[----:B------:R-:W-:-:S04]  /*0370*/  FFMA R5, R18, R5, -0.16684235632419586182 ;  /* 0xbe2ad8b912057423 */ /* 0x000fc80000000005 */
[----:B------:R-:W-:-:S04]  /*0380*/  FFMA R5, R18, R5, 0.20012299716472625732 ;  /* 0x3e4ced0b12057423 */ /* 0x000fc80000000005 */
[----:B------:R-:W-:-:S04]  /*0390*/  FFMA R5, R18, R5, -0.24999669194221496582 ;  /* 0xbe7fff2212057423 */ /* 0x000fc80000000005 */
[----:B------:R-:W-:-:S04]  /*03a0*/  FFMA R5, R18, R5, 0.33333182334899902344 ;  /* 0x3eaaaa7812057423 */ /* 0x000fc80000000005 */
[----:B------:R-:W-:Y:S01]  /*03b0*/  FFMA R19, R18, R5, -0.5 ;  /* 0xbf00000012137423 */ /* 0x000fe20000000005 */
[----:B------:R-:W-:Y:S02]  /*03c0*/  FSEL R5, RZ, -23, P0 ;  /* 0xc1b80000ff057808 */ /* 0x000fe40000000000 */
[----:B------:R-:W-:Y:S01]  /*03d0*/  ISETP.GT.U32.AND P0, PT, R0, 0x7f7fffff, PT ;  /* 0x7f7fffff0000780c */ /* 0x000fe20003f04070 */
[----:B------:R-:W-:Y:S02]  /*03e0*/  FMUL R19, R18, R19 ;  /* 0x0000001312137220 */ /* 0x000fe40000400000 */
[----:B------:R-:W-:Y:S01]  /*03f0*/  FFMA R12, R12, 1.1920928955078125e-07, R5 ;  /* 0x340000000c0c7823 */ /* 0x000fe20000000005 */
[----:B------:R-:W-:Y:S01]  /*0400*/  SHF.R.U32.HI R5, RZ, 0x2, R10 ;  /* 0x00000002ff057819 */ /* 0x000fe2000001160a */
[----:B------:R-:W-:-:S03]  /*0410*/  FFMA R19, R18, R19, R18 ;  /* 0x0000001312137223 */ /* 0x000fc60000000012 */
[----:B------:R-:W-:Y:S01]  /*0420*/  LOP3.LUT R5, R5, R10, RZ, 0x3c, !PT ;  /* 0x0000000a05057212 */ /* 0x000fe200078e3cff */
[----:B------:R-:W-:Y:S01]  /*0430*/  FFMA R12, R12, 0.69314718246459960938, R19 ;  /* 0x3f3172180c0c7823 */ /* 0x000fe20000000013 */
[----:B------:R-:W-:-:S03]  /*0440*/  IMAD.SHL.U32 R10, R13, 0x10, RZ ;  /* 0x000000100d0a7824 */ /* 0x000fc600078e00ff */
[C---:B------:R-:W-:Y:S01]  /*0450*/  @P0 FFMA R12, R0.reuse, R11, +INF ;  /* 0x7f800000000c0423 */ /* 0x040fe2000000000b */
[----:B------:R-:W-:Y:S02]  /*0460*/  FSETP.NEU.AND P0, PT, R0, RZ, PT ;  /* 0x000000ff0000720b */ /* 0x000fe40003f0d000 */
[----:B------:R-:W-:Y:S01]  /*0470*/  SHF.L.U32 R11, R5, 0x1, RZ ;  /* 0x00000001050b7819 */ /* 0x000fe200000006ff */
[----:B------:R-:W-:-:S03]  /*0480*/  FMUL R12, R12, -2 ;  /* 0xc00000000c0c7820 */ /* 0x000fc60000400000 */
[----:B------:R-:W-:Y:S02]  /*0490*/  LOP3.LUT R10, R5, R11, R10, 0x96, !PT ;  /* 0x0000000b050a7212 */ /* 0x000fe400078e960a */
[----:B------:R-:W-:Y:S02]  /*04a0*/  FSEL R12, R12, +INF , P0 ;  /* 0x7f8000000c0c7808 */ /* 0x000fe40000000000 */
[----:B------:R-:W-:Y:S02]  /*04b0*/  LOP3.LUT R19, R10, R13, RZ, 0x3c, !PT ;  /* 0x0000000d0a137212 */ /* 0x000fe400078e3cff */
[----:B------:R0:W1:Y:S01]  /*04c0*/  MUFU.RSQ R11, R12 ;  /* 0x0000000c000b7308 */ /* 0x0000620000001400 */
[----:B------:R-:W-:Y:S01]  /*04d0*/  VIADD R5, R12, 0xf3000000 ;  /* 0xf30000000c057836 */ /* 0x000fe20000000000 */
[----:B------:R-:W-:-:S04]  /*04e0*/  IADD3 R0, PT, PT, R19, R4, RZ ;  /* 0x0000000413007210 */ /* 0x000fc80007ffe0ff */
[----:B------:R-:W-:Y:S01]  /*04f0*/  ISETP.GT.U32.AND P0, PT, R5, 0x727fffff, PT ;  /* 0x727fffff0500780c */ /* 0x000fe20003f04070 */
[----:B------:R-:W-:Y:S01]  /*0500*/  IMAD.MOV.U32 R5, RZ, RZ, 0x30c90fdb ;  /* 0x30c90fdbff057424 */ /* 0x000fe200078e00ff */
[----:B------:R-:W-:-:S05]  /*0510*/  I2FP.F32.U32 R0, R0 ;  /* 0x0000000000007245 */ /* 0x000fca0000201000 */
[----:B------:R-:W-:-:S06]  /*0520*/  FFMA R5, R0, R5, 7.314590599882819788e-10 ;  /* 0x30490fdb00057423 */ /* 0x000fcc0000000005 */
[----:B01----:R-:W-:Y:S05]  /*0530*/  @!P0 BRA `(.L_x_5) ;  /* 0x0000000000108947 */ /* 0x003fea0003800000 */
[----:B------:R-:W-:Y:S02]  /*0540*/  MOV R0, R12 ;  /* 0x0000000c00007202 */ /* 0x000fe40000000f00 */
[----:B------:R-:W-:-:S07]  /*0550*/  MOV R10, 0x570 ;  /* 0x00000570000a7802 */ /* 0x000fce0000000f00 */
[----:B------:R-:W-:Y:S05]  /*0560*/  CALL.REL.NOINC `($__internal_0_$__cuda_sm20_sqrt_rn_f32_slowpath) ;  /* 0x0000000800fc7944 */ /* 0x000fea0003c00000 */
[----:B------:R-:W-:Y:S05]  /*0570*/  BRA `(.L_x_6) ;  /* 0x0000000000107947 */ /* 0x000fea0003800000 */
.L_x_5:
[----:B------:R-:W-:Y:S01]  /*0580*/  FMUL.FTZ R21, R12, R11 ;  /* 0x0000000b0c157220 */ /* 0x000fe20000410000 */
[----:B------:R-:W-:-:S03]  /*0590*/  FMUL.FTZ R10, R11, 0.5 ;  /* 0x3f0000000b0a7820 */ /* 0x000fc60000410000 */
[----:B------:R-:W-:-:S04]  /*05a0*/  FFMA R0, -R21, R21, R12 ;  /* 0x0000001515007223 */ /* 0x000fc8000000010c */
[----:B------:R-:W-:-:S07]  /*05b0*/  FFMA R21, R0, R10, R21 ;  /* 0x0000000a00157223 */ /* 0x000fce0000000015 */
.L_x_6:
[----:B------:R-:W-:Y:S05]  /*05c0*/  BSYNC.RECONVERGENT B1 ;  /* 0x0000000000017941 */ /* 0x000fea0003800200 */
.L_x_4:
[----:B------:R-:W-:Y:S01]  /*05d0*/  FMUL.RZ R0, R5, 0.15915493667125701904 ;  /* 0x3e22f98305007820 */ /* 0x000fe2000040c000 */
[----:B------:R-:W-:Y:S01]  /*05e0*/  IMAD.MOV.U32 R5, RZ, RZ, R16 ;  /* 0x000000ffff057224 */ /* 0x000fe200078e0010 */
[----:B------:R-:W-:Y:S01]  /*05f0*/  MOV R10, R15 ;  /* 0x0000000f000a7202 */ /* 0x000fe20000000f00 */
[----:B------:R-:W-:Y:S01]  /*0600*/  IMAD.MOV.U32 R12, RZ, RZ, R17 ;  /* 0x000000ffff0c7224 */ /* 0x000fe200078e0011 */
[----:B------:R-:W-:Y:S01]  /*0610*/  MOV R16, R17 ;  /* 0x0000001100107202 */ /* 0x000fe20000000f00 */
[----:B------:R-:W-:Y:S01]  /*0620*/  IMAD.MOV.U32 R17, RZ, RZ, R19 ;  /* 0x000000ffff117224 */ /* 0x000fe200078e0013 */
[----:B------:R-:W0:Y:S01]  /*0630*/  MUFU.COS R0, R0 ;  /* 0x0000000000007308 */ /* 0x000e220000000000 */
[----:B------:R-:W-:Y:S01]  /*0640*/  MOV R15, R13 ;  /* 0x0000000d000f7202 */ /* 0x000fe20000000f00 */
[----:B0-----:R-:W-:-:S07]  /*0650*/  FMUL R21, R0, R21 ;  /* 0x0000001500157220 */ /* 0x001fce0000400000 */
.L_x_3:
[----:B------:R-:W-:Y:S05]  /*0660*/  BSYNC.RECONVERGENT B0 ;  /* 0x0000000000007941 */ /* 0x000fea0003800200 */
.L_x_2:
[----:B------:R-:W-:Y:S01]  /*0670*/  ISETP.NE.AND P0, PT, R2, 0x1, PT ;  /* 0x000000010200780c */ /* 0x000fe20003f05270 */
[----:B------:R-:W-:Y:S01]  /*0680*/  BSSY.RECONVERGENT B0, `(.L_x_7) ;  /* 0x000004b000007945 */ /* 0x000fe20003800200 */
[----:B------:R-:W-:Y:S02]  /*0690*/  HFMA2 R2, -RZ, RZ, 0, 0 ;  /* 0x00000000ff027431 */ /* 0x000fe400000001ff */
[----:B------:R-:W-:-:S09]  /*06a0*/  IMAD.MOV.U32 R0, RZ, RZ, R21 ;  /* 0x000000ffff007224 */ /* 0x000fd200078e0015 */
[----:B------:R-:W-:Y:S05]  /*06b0*/  @P0 BRA `(.L_x_8) ;  /* 0x00000004001c0947 */ /* 0x000fea0003800000 */
[----:B------:R-:W-:Y:S01]  /*06c0*/  SHF.R.U32.HI R0, RZ, 0x2, R5 ;  /* 0x00000002ff007819 */ /* 0x000fe20000011605 */
[----:B------:R-:W-:Y:S01]  /*06d0*/  BSSY.RECONVERGENT B1, `(.L_x_9) ;  /* 0x000003c000017945 */ /* 0x000fe20003800200 */
[----:B------:R-:W-:Y:S02]  /*06e0*/  MOV R16, 0x3e055027 ;  /* 0x3e05502700107802 */ /* 0x000fe40000000f00 */
[----:B------:R-:W-:Y:S02]  /*06f0*/  LOP3.LUT R15, R0, R5, RZ, 0x3c, !PT ;  /* 0x00000005000f7212 */ /* 0x000fe400078e3cff */
[----:B------:R-:W-:Y:S02]  /*0700*/  SHF.L.U32 R0, R19, 0x4, RZ ;  /* 0x0000000413007819 */ /* 0x000fe400000006ff */
[----:B------:R-:W-:Y:S01]  /*0710*/  MOV R5, 0x2f800000 ;  /* 0x2f80000000057802 */ /* 0x000fe20000000f00 */
[----:B------:R-:W-:Y:S01]  /*0720*/  IMAD.SHL.U32 R2, R15, 0x2, RZ ;  /* 0x000000020f027824 */ /* 0x000fe200078e00ff */
[----:B------:R-:W-:-:S04]  /*0730*/  MOV R17, 0x7f800000 ;  /* 0x7f80000000117802 */ /* 0x000fc80000000f00 */
[----:B------:R-:W-:-:S04]  /*0740*/  LOP3.LUT R0, R19, R0, R2, 0x96, !PT ;  /* 0x0000000013007212 */ /* 0x000fc800078e9602 */
[----:B------:R-:W-:-:S04]  /*0750*/  LOP3.LUT R15, R0, R15, RZ, 0x3c, !PT ;  /* 0x0000000f000f7212 */ /* 0x000fc800078e3cff */
[C---:B------:R-:W-:Y:S02]  /*0760*/  IADD3 R0, PT, PT, R4.reuse, 0x587c5, R15 ;  /* 0x000587c504007810 */ /* 0x040fe40007ffe00f */
[----:B------:R-:W-:Y:S02]  /*0770*/  IADD3 R4, PT, PT, R4, 0xb0f8a, RZ ;  /* 0x000b0f8a04047810 */ /* 0x000fe40007ffe0ff */
[----:B------:R-:W-:-:S05]  /*0780*/  I2FP.F32.U32 R0, R0 ;  /* 0x0000000000007245 */ /* 0x000fca0000201000 */
[----:B------:R-:W-:-:S05]  /*0790*/  FFMA R0, R0, R5, 1.1641532182693481445e-10 ;  /* 0x2f00000000007423 */ /* 0x000fca0000000005 */
[----:B------:R-:W-:-:S13]  /*07a0*/  FSETP.GEU.AND P0, PT, R0, 1.175494350822287508e-38, PT ;  /* 0x008000000000780b */ /* 0x000fda0003f0e000 */
[----:B------:R-:W-:-:S05]  /*07b0*/  @!P0 FMUL R0, R0, 8388608 ;  /* 0x4b00000000008820 */ /* 0x000fca0000400000 */
[----:B------:R-:W-:-:S04]  /*07c0*/  IADD3 R2, PT, PT, R0, -0x3f2aaaab, RZ ;  /* 0xc0d5555500027810 */ /* 0x000fc80007ffe0ff */
[----:B------:R-:W-:-:S05]  /*07d0*/  LOP3.LUT R5, R2, 0xff800000, RZ, 0xc0, !PT ;  /* 0xff80000002057812 */ /* 0x000fca00078ec0ff */
[----:B------:R-:W-:Y:S01]  /*07e0*/  IMAD.IADD R2, R0, 0x1, -R5 ;  /* 0x0000000100027824 */ /* 0x000fe200078e0a05 */
[----:B------:R-:W-:-:S03]  /*07f0*/  I2FP.F32.S32 R5, R5 ;  /* 0x0000000500057245 */ /* 0x000fc60000201400 */
        /* <DEDUP_REMOVED lines=8> */
[C---:B------:R-:W-:Y:S01]  /*0880*/  FFMA R16, R11.reuse, R2, -0.5 ;  /* 0xbf0000000b107423 */ /* 0x040fe20000000002 */
        /* <DEDUP_REMOVED lines=8> */
[----:B------:R-:W-:-:S03]  /*0910*/  SHF.L.U32 R2, R15, 0x4, RZ ;  /* 0x000000040f027819 */ /* 0x000fc600000006ff */
[C---:B------:R-:W-:Y:S01]  /*0920*/  @P0 FFMA R11, R0.reuse, R17, +INF ;  /* 0x7f800000000b0423 */ /* 0x040fe20000000011 */
[----:B------:R-:W-:Y:S01]  /*0930*/  IMAD.SHL.U32 R10, R5, 0x2, RZ ;  /* 0x00000002050a7824 */ /* 0x000fe200078e00ff */
[----:B------:R-:W-:Y:S02]  /*0940*/  FSETP.NEU.AND P0, PT, R0, RZ, PT ;  /* 0x000000ff0000720b */ /* 0x000fe40003f0d000 */
[----:B------:R-:W-:Y:S02]  /*0950*/  FMUL R11, R11, -2 ;  /* 0xc00000000b0b7820 */ /* 0x000fe40000400000 */
[----:B------:R-:W-:-:S03]  /*0960*/  LOP3.LUT R2, R5, R10, R2, 0x96, !PT ;  /* 0x0000000a05027212 */ /* 0x000fc600078e9602 */
[----:B------:R-:W-:Y:S02]  /*0970*/  FSEL R10, R11, +INF , P0 ;  /* 0x7f8000000b0a7808 */ /* 0x000fe40000000000 */
[----:B------:R-:W-:Y:S02]  /*0980*/  LOP3.LUT R17, R2, R15, RZ, 0x3c, !PT ;  /* 0x0000000f02117212 */ /* 0x000fe400078e3cff */
[----:B------:R0:W1:Y:S01]  /*0990*/  MUFU.RSQ R5, R10 ;  /* 0x0000000a00057308 */ /* 0x0000620000001400 */
[----:B------:R-:W-:Y:S01]  /*09a0*/  VIADD R2, R10, 0xf3000000 ;  /* 0xf30000000a027836 */ /* 0x000fe20000000000 */
[----:B------:R-:W-:Y:S02]  /*09b0*/  IADD3 R0, PT, PT, R4, R17, RZ ;  /* 0x0000001104007210 */ /* 0x000fe40007ffe0ff */
[----:B------:R-:W-:Y:S02]  /*09c0*/  MOV R11, 0x30c90fdb ;  /* 0x30c90fdb000b7802 */ /* 0x000fe40000000f00 */
[----:B------:R-:W-:-:S02]  /*09d0*/  ISETP.GT.U32.AND P0, PT, R2, 0x727fffff, PT ;  /* 0x727fffff0200780c */ /* 0x000fc40003f04070 */
[----:B------:R-:W-:-:S05]  /*09e0*/  I2FP.F32.U32 R0, R0 ;  /* 0x0000000000007245 */ /* 0x000fca0000201000 */
[----:B------:R-:W-:-:S06]  /*09f0*/  FFMA R2, R0, R11, 7.314590599882819788e-10 ;  /* 0x30490fdb00027423 */ /* 0x000fcc000000000b */
[----:B01----:R-:W-:Y:S05]  /*0a00*/  @!P0 BRA `(.L_x_10) ;  /* 0x0000000000108947 */ /* 0x003fea0003800000 */
[----:B------:R-:W-:Y:S01]  /*0a10*/  IMAD.MOV.U32 R0, RZ, RZ, R10 ;  /* 0x000000ffff007224 */ /* 0x000fe200078e000a */
[----:B------:R-:W-:-:S07]  /*0a20*/  MOV R10, 0xa40 ;  /* 0x00000a40000a7802 */ /* 0x000fce0000000f00 */
[----:B------:R-:W-:Y:S05]  /*0a30*/  CALL.REL.NOINC `($__internal_0_$__cuda_sm20_sqrt_rn_f32_slowpath) ;  /* 0x0000000400c87944 */ /* 0x000fea0003c00000 */
[----:B------:R-:W-:Y:S05]  /*0a40*/  BRA `(.L_x_11) ;  /* 0x0000000000107947 */ /* 0x000fea0003800000 */
.L_x_10:
[----:B------:R-:W-:Y:S01]  /*0a50*/  FMUL.FTZ R21, R10, R5 ;  /* 0x000000050a157220 */ /* 0x000fe20000410000 */
[----:B------:R-:W-:-:S03]  /*0a60*/  FMUL.FTZ R5, R5, 0.5 ;  /* 0x3f00000005057820 */ /* 0x000fc60000410000 */
[----:B------:R-:W-:-:S04]  /*0a70*/  FFMA R0, -R21, R21, R10 ;  /* 0x0000001515007223 */ /* 0x000fc8000000010a */
[----:B------:R-:W-:-:S07]  /*0a80*/  FFMA R21, R0, R5, R21 ;  /* 0x0000000500157223 */ /* 0x000fce0000000015 */
.L_x_11:
[----:B------:R-:W-:Y:S05]  /*0a90*/  BSYNC.RECONVERGENT B1 ;  /* 0x0000000000017941 */ /* 0x000fea0003800200 */
.L_x_9:
[----:B------:R-:W-:Y:S01]  /*0aa0*/  FMUL.RZ R11, R2, 0.15915493667125701904 ;  /* 0x3e22f983020b7820 */ /* 0x000fe2000040c000 */
[----:B------:R-:W-:Y:S01]  /*0ab0*/  MOV R16, R19 ;  /* 0x0000001300107202 */ /* 0x000fe20000000f00 */
[----:B------:R-:W-:Y:S01]  /*0ac0*/  IMAD.MOV.U32 R5, RZ, RZ, R12 ;  /* 0x000000ffff057224 */ /* 0x000fe200078e000c */
[----:B------:R-:W-:Y:S01]  /*0ad0*/  MOV R10, R13 ;  /* 0x0000000d000a7202 */ /* 0x000fe20000000f00 */
[----:B------:R-:W0:Y:S08]  /*0ae0*/  MUFU.SIN R0, R11 ;  /* 0x0000000b00007308 */ /* 0x000e300000000400 */
[----:B------:R-:W1:Y:S01]  /*0af0*/  MUFU.COS R2, R11 ;  /* 0x0000000b00027308 */ /* 0x000e620000000000 */
[-C--:B0-----:R-:W-:Y:S01]  /*0b00*/  FMUL R0, R0, R21.reuse ;  /* 0x0000001500007220 */ /* 0x081fe20000400000 */
[----:B-1----:R-:W-:Y:S01]  /*0b10*/  FMUL R21, R2, R21 ;  /* 0x0000001502157220 */ /* 0x002fe20000400000 */
[----:B------:R-:W-:-:S07]  /*0b20*/  HFMA2 R2, -RZ, RZ, 0, 5.9604644775390625e-08 ;  /* 0x00000001ff027431 */ /* 0x000fce00000001ff */
.L_x_8:
[----:B------:R-:W-:Y:S05]  /*0b30*/  BSYNC.RECONVERGENT B0 ;  /* 0x0000000000007941 */ /* 0x000fea0003800200 */
.L_x_7:
[----:B------:R-:W-:Y:S05]  /*0b40*/  BRA.U UP0, `(.L_x_12) ;  /* 0xfffffff500887547 */ /* 0x000fea000b83ffff */
.L_x_1:
[----:B------:R-:W0:Y:S01]  /*0b50*/  LDCU UR4, c[0x0][0x388] ;  /* 0x00007100ff0477ac */ /* 0x000e220008000800 */
[----:B------:R-:W-:Y:S01]  /*0b60*/  MOV R13, R17 ;  /* 0x00000011000d7202 */ /* 0x000fe20000000f00 */
[----:B------:R-:W-:Y:S01]  /*0b70*/  IMAD.MOV.U32 R12, RZ, RZ, R15 ;  /* 0x000000ffff0c7224 */ /* 0x000fe200078e000f */
[----:B------:R-:W-:Y:S01]  /*0b80*/  MOV R11, R16 ;  /* 0x00000010000b7202 */ /* 0x000fe20000000f00 */
[----:B0-----:R-:W-:-:S04]  /*0b90*/  ULOP3.LUT UR4, UR4, 0x1, URZ, 0xc0, !UPT ;  /* 0x0000000104047892 */ /* 0x001fc8000f8ec0ff */
[----:B------:R-:W-:-:S09]  /*0ba0*/  UISETP.NE.U32.AND UP0, UPT, UR4, 0x1, UPT ;  /* 0x000000010400788c */ /* 0x000fd2000bf05070 */
[----:B------:R-:W-:Y:S05]  /*0bb0*/  BRA.U UP0, `(.L_x_0) ;  /* 0x0000000500407547 */ /* 0x000fea000b800000 */
[----:B------:R-:W-:Y:S01]  /*0bc0*/  ISETP.NE.AND P0, PT, R2, 0x1, PT ;  /* 0x000000010200780c */ /* 0x000fe20003f05270 */
[----:B------:R-:W-:Y:S01]  /*0bd0*/  BSSY.RECONVERGENT B0, `(.L_x_0) ;  /* 0x000004e000007945 */ /* 0x000fe20003800200 */
[----:B------:R-:W-:Y:S01]  /*0be0*/  MOV R0, R21 ;  /* 0x0000001500007202 */ /* 0x000fe20000000f00 */
[----:B------:R-:W-:Y:S01]  /*0bf0*/  IMAD.MOV.U32 R13, RZ, RZ, R17 ;  /* 0x000000ffff0d7224 */ /* 0x000fe200078e0011 */
[----:B------:R-:W-:Y:S01]  /*0c00*/  MOV R12, R15 ;  /* 0x0000000f000c7202 */ /* 0x000fe20000000f00 */
[----:B------:R-:W-:Y:S01]  /*0c10*/  IMAD.MOV.U32 R2, RZ, RZ, RZ ;  /* 0x000000ffff027224 */ /* 0x000fe200078e00ff */
[----:B------:R-:W-:-:S07]  /*0c20*/  MOV R11, R16 ;  /* 0x00000010000b7202 */ /* 0x000fce0000000f00 */
[----:B------:R-:W-:Y:S05]  /*0c30*/  @!P0 BRA `(.L_x_13) ;  /* 0x00000004001c8947 */ /* 0x000fea0003800000 */
[----:B------:R-:W-:Y:S01]  /*0c40*/  SHF.R.U32.HI R0, RZ, 0x2, R5 ;  /* 0x00000002ff007819 */ /* 0x000fe20000011605 */
[----:B------:R-:W-:Y:S01]  /*0c50*/  IMAD.MOV.U32 R18, RZ, RZ, 0x3e055027 ;  /* 0x3e055027ff127424 */ /* 0x000fe200078e00ff */
[----:B------:R-:W-:Y:S01]  /*0c60*/  MOV R13, 0x7f800000 ;  /* 0x7f800000000d7802 */ /* 0x000fe20000000f00 */
[----:B------:R-:W-:Y:S01]  /*0c70*/  BSSY.RECONVERGENT B1, `(.L_x_14) ;  /* 0x000003a000017945 */ /* 0x000fe20003800200 */
[----:B------:R-:W-:Y:S02]  /*0c80*/  LOP3.LUT R5, R0, R5, RZ, 0x3c, !PT ;  /* 0x0000000500057212 */ /* 0x000fe400078e3cff */
[----:B------:R-:W-:Y:S02]  /*0c90*/  SHF.L.U32 R0, R17, 0x4, RZ ;  /* 0x0000000411007819 */ /* 0x000fe400000006ff */
        /* <DEDUP_REMOVED lines=12> */
[-C--:B------:R-:W-:Y:S02]  /*0d60*/  IADD3 R2, PT, PT, R0, -R5.reuse, RZ ;  /* 0x8000000500027210 */ /* 0x080fe40007ffe0ff */
        /* <DEDUP_REMOVED lines=24> */
[----:B------:R-:W-:Y:S01]  /*0ef0*/  FSEL R10, R11, +INF , P0 ;  /* 0x7f8000000b0a7808 */ /* 0x000fe20000000000 */
[----:B------:R-:W-:Y:S01]  /*0f00*/  HFMA2 R11, -RZ, RZ, 0.1495361328125, 0.0004794597625732421875 ;  /* 0x30c90fdbff0b7431 */ /* 0x000fe200000001ff */
[----:B------:R-:W-:Y:S02]  /*0f10*/  LOP3.LUT R13, R13, R12, RZ, 0x3c, !PT ;  /* 0x0000000c0d0d7212 */ /* 0x000fe400078e3cff */
[----:B------:R-:W-:Y:S01]  /*0f20*/  IADD3 R2, PT, PT, R10, -0xd000000, RZ ;  /* 0xf30000000a027810 */ /* 0x000fe20007ffe0ff */
[----:B------:R0:W1:Y:S02]  /*0f30*/  MUFU.RSQ R5, R10 ;  /* 0x0000000a00057308 */ /* 0x0000640000001400 */
[----:B------:R-:W-:Y:S01]  /*0f40*/  IMAD.IADD R0, R4, 0x1, R13 ;  /* 0x0000000104007824 */ /* 0x000fe200078e020d */
[----:B------:R-:W-:-:S04]  /*0f50*/  ISETP.GT.U32.AND P0, PT, R2, 0x727fffff, PT ;  /* 0x727fffff0200780c */ /* 0x000fc80003f04070 */
[----:B------:R-:W-:-:S05]  /*0f60*/  I2FP.F32.U32 R0, R0 ;  /* 0x0000000000007245 */ /* 0x000fca0000201000 */
[----:B------:R-:W-:-:S04]  /*0f70*/  FFMA R2, R0, R11, 7.314590599882819788e-10 ;  /* 0x30490fdb00027423 */ /* 0x000fc8000000000b */
[----:B0-----:R-:W-:Y:S05]  /*0f80*/  @!P0 BRA `(.L_x_15) ;  /* 0x0000000000108947 */ /* 0x001fea0003800000 */
[----:B------:R-:W-:Y:S02]  /*0f90*/  MOV R0, R10 ;  /* 0x0000000a00007202 */ /* 0x000fe40000000f00 */
[----:B------:R-:W-:-:S07]  /*0fa0*/  MOV R10, 0xfc0 ;  /* 0x00000fc0000a7802 */ /* 0x000fce0000000f00 */
[----:B-1----:R-:W-:Y:S05]  /*0fb0*/  CALL.REL.NOINC `($__internal_0_$__cuda_sm20_sqrt_rn_f32_slowpath) ;  /* 0x0000000000687944 */ /* 0x002fea0003c00000 */
[----:B------:R-:W-:Y:S05]  /*0fc0*/  BRA `(.L_x_16) ;  /* 0x0000000000107947 */ /* 0x000fea0003800000 */
.L_x_15:
[----:B-1----:R-:W-:Y:S01]  /*0fd0*/  FMUL.FTZ R21, R10, R5 ;  /* 0x000000050a157220 */ /* 0x002fe20000410000 */
[----:B------:R-:W-:-:S03]  /*0fe0*/  FMUL.FTZ R5, R5, 0.5 ;  /* 0x3f00000005057820 */ /* 0x000fc60000410000 */
[----:B------:R-:W-:-:S04]  /*0ff0*/  FFMA R0, -R21, R21, R10 ;  /* 0x0000001515007223 */ /* 0x000fc8000000010a */
[----:B------:R-:W-:-:S07]  /*1000*/  FFMA R21, R0, R5, R21 ;  /* 0x0000000500157223 */ /* 0x000fce0000000015 */
.L_x_16:
[----:B------:R-:W-:Y:S05]  /*1010*/  BSYNC.RECONVERGENT B1 ;  /* 0x0000000000017941 */ /* 0x000fea0003800200 */
.L_x_14:
[----:B------:R-:W-:Y:S01]  /*1020*/  FMUL.RZ R18, R2, 0.15915493667125701904 ;  /* 0x3e22f98302127820 */ /* 0x000fe2000040c000 */
[----:B------:R-:W-:Y:S01]  /*1030*/  IMAD.MOV.U32 R11, RZ, RZ, R17 ;  /* 0x000000ffff0b7224 */ /* 0x000fe200078e0011 */
[----:B------:R-:W-:Y:S02]  /*1040*/  MOV R10, R15 ;  /* 0x0000000f000a7202 */ /* 0x000fe40000000f00 */
[----:B------:R-:W0:Y:S01]  /*1050*/  MUFU.SIN R0, R18 ;  /* 0x0000001200007308 */ /* 0x000e220000000400 */
[----:B------:R-:W-:-:S07]  /*1060*/  MOV R5, R16 ;  /* 0x0000001000057202 */ /* 0x000fce0000000f00 */
[----:B------:R-:W1:Y:S01]  /*1070*/  MUFU.COS R2, R18 ;  /* 0x0000001200027308 */ /* 0x000e620000000000 */
[-C--:B0-----:R-:W-:Y:S01]  /*1080*/  FMUL R0, R0, R21.reuse ;  /* 0x0000001500007220 */ /* 0x081fe20000400000 */
[----:B-1----:R-:W-:Y:S01]  /*1090*/  FMUL R21, R2, R21 ;  /* 0x0000001502157220 */ /* 0x002fe20000400000 */
[----:B------:R-:W-:-:S07]  /*10a0*/  IMAD.MOV.U32 R2, RZ, RZ, 0x1 ;  /* 0x00000001ff027424 */ /* 0x000fce00078e00ff */
.L_x_13:
[----:B------:R-:W-:Y:S05]  /*10b0*/  BSYNC.RECONVERGENT B0 ;  /* 0x0000000000007941 */ /* 0x000fea0003800200 */
.L_x_0:
[----:B------:R-:W0:Y:S01]  /*10c0*/  LDC.64 R16, c[0x0][0x390] ;  /* 0x0000e400ff107b82 */ /* 0x000e220000000a00 */
[----:B-----5:R-:W-:Y:S04]  /*10d0*/  STG.E.64 desc[UR6][R8.64], R4 ;  /* 0x0000000408007986 */ /* 0x020fe8000c101b06 */
[----:B------:R-:W-:Y:S04]  /*10e0*/  STG.E.64 desc[UR6][R8.64+0x10], R12 ;  /* 0x0000100c08007986 */ /* 0x000fe8000c101b06 */
[----:B------:R-:W-:Y:S04]  /*10f0*/  STG.E.64 desc[UR6][R8.64+0x18], R2 ;  /* 0x0000180208007986 */ /* 0x000fe8000c101b06 */
[----:B------:R-:W-:Y:S04]  /*1100*/  STG.E.64 desc[UR6][R8.64+0x28], R6 ;  /* 0x0000280608007986 */ /* 0x000fe8000c101b06 */
[----:B------:R-:W-:Y:S04]  /*1110*/  STG.E desc[UR6][R8.64+0x20], R21 ;  /* 0x0000201508007986 */ /* 0x000fe8000c101906 */
[----:B------:R-:W-:Y:S01]  /*1120*/  STG.E.64 desc[UR6][R8.64+0x8], R10 ;  /* 0x0000080a08007986 */ /* 0x000fe2000c101b06 */
[----:B0-----:R-:W-:-:S05]  /*1130*/  IMAD.WIDE R14, R14, 0x4, R16 ;  /* 0x000000040e0e7825 */ /* 0x001fca00078e0210 */
[----:B------:R-:W-:Y:S01]  /*1140*/  STG.E desc[UR6][R14.64], R0 ;  /* 0x000000000e007986 */ /* 0x000fe2000c101906 */
[----:B------:R-:W-:Y:S05]  /*1150*/  EXIT ;  /* 0x000000000000794d */ /* 0x000fea0003800000 */
        .weak           $__internal_0_$__cuda_sm20_sqrt_rn_f32_slowpath
        .type           $__internal_0_$__cuda_sm20_sqrt_rn_f32_slowpath,@function
        .size           $__internal_0_$__cuda_sm20_sqrt_rn_f32_slowpath,(.L_x_28 - $__internal_0_$__cuda_sm20_sqrt_rn_f32_slowpath)
$__internal_0_$__cuda_sm20_sqrt_rn_f32_slowpath:
[----:B------:R-:W-:-:S13]  /*1160*/  LOP3.LUT P0, RZ, R0, 0x7fffffff, RZ, 0xc0, !PT ;  /* 0x7fffffff00ff7812 */ /* 0x000fda000780c0ff */
[----:B------:R-:W-:Y:S01]  /*1170*/  @!P0 MOV R11, R0 ;  /* 0x00000000000b8202 */ /* 0x000fe20000000f00 */
[----:B------:R-:W-:Y:S06]  /*1180*/  @!P0 BRA `(.L_x_17) ;  /* 0x0000000000408947 */ /* 0x000fec0003800000 */
[----:B------:R-:W-:-:S13]  /*1190*/  FSETP.GEU.FTZ.AND P0, PT, R0, RZ, PT ;  /* 0x000000ff0000720b */ /* 0x000fda0003f1e000 */
[----:B------:R-:W-:Y:S01]  /*11a0*/  @!P0 MOV R11, 0x7fffffff ;  /* 0x7fffffff000b8802 */ /* 0x000fe20000000f00 */
[----:B------:R-:W-:Y:S06]  /*11b0*/  @!P0 BRA `(.L_x_17) ;  /* 0x0000000000348947 */ /* 0x000fec0003800000 */
[----:B------:R-:W-:-:S13]  /*11c0*/  FSETP.GTU.FTZ.AND P0, PT, |R0|, +INF , PT ;  /* 0x7f8000000000780b */ /* 0x000fda0003f1c200 */
[----:B------:R-:W-:Y:S01]  /*11d0*/  @P0 FADD.FTZ R11, R0, 1 ;  /* 0x3f800000000b0421 */ /* 0x000fe20000010000 */
[----:B------:R-:W-:Y:S06]  /*11e0*/  @P0 BRA `(.L_x_17) ;  /* 0x0000000000280947 */ /* 0x000fec0003800000 */
[----:B------:R-:W-:-:S13]  /*11f0*/  FSETP.NEU.FTZ.AND P0, PT, |R0|, +INF , PT ;  /* 0x7f8000000000780b */ /* 0x000fda0003f1d200 */
[----:B------:R-:W-:-:S04]  /*1200*/  @P0 FFMA R18, R0, 1.84467440737095516160e+19, RZ ;  /* 0x5f80000000120823 */ /* 0x000fc800000000ff */
[----:B------:R-:W0:Y:S02]  /*1210*/  @P0 MUFU.RSQ R11, R18 ;  /* 0x00000012000b0308 */ /* 0x000e240000001400 */
[----:B0-----:R-:W-:Y:S01]  /*1220*/  @P0 FMUL.FTZ R21, R18, R11 ;  /* 0x0000000b12150220 */ /* 0x001fe20000410000 */
[----:B------:R-:W-:Y:S01]  /*1230*/  @P0 FMUL.FTZ R22, R11, 0.5 ;  /* 0x3f0000000b160820 */ /* 0x000fe20000410000 */
[----:B------:R-:W-:Y:S02]  /*1240*/  @!P0 IMAD.MOV.U32 R11, RZ, RZ, R0 ;  /* 0x000000ffff0b8224 */ /* 0x000fe400078e0000 */
[----:B------:R-:W-:-:S04]  /*1250*/  @P0 FADD.FTZ R20, -R21, -RZ ;  /* 0x800000ff15140221 */ /* 0x000fc80000010100 */
[----:B------:R-:W-:-:S04]  /*1260*/  @P0 FFMA R20, R21, R20, R18 ;  /* 0x0000001415140223 */ /* 0x000fc80000000012 */
[----:B------:R-:W-:-:S04]  /*1270*/  @P0 FFMA R20, R20, R22, R21 ;  /* 0x0000001614140223 */ /* 0x000fc80000000015 */
[----:B------:R-:W-:-:S07]  /*1280*/  @P0 FMUL.FTZ R11, R20, 2.3283064365386962891e-10 ;  /* 0x2f800000140b0820 */ /* 0x000fce0000410000 */
.L_x_17:
[----:B------:R-:W-:Y:S01]  /*1290*/  MOV R21, R11 ;  /* 0x0000000b00157202 */ /* 0x000fe20000000f00 */
[----:B------:R-:W-:-:S04]  /*12a0*/  HFMA2 R11, -RZ, RZ, 0, 0 ;  /* 0x00000000ff0b7431 */ /* 0x000fc800000001ff */
[----:B------:R-:W-:Y:S05]  /*12b0*/  RET.REL.NODEC R10 `(_Z22generate_normal_kernelP17curandStateXORWOWiPf) ;  /* 0xffffffec0a507950 */ /* 0x000fea0003c3ffff */
.L_x_18:
[----:B------:R-:W-:-:S00]  /*12c0*/  BRA `(.L_x_18) ;  /* 0xfffffffc00fc7947 */ /* 0x000fc0000383ffff */
[----:B------:R-:W-:-:S00]  /*12d0*/  NOP ;  /* 0x0000000000007918 */ /* 0x000fc00000000000 */
        /* <DEDUP_REMOVED lines=10> */
.L_x_28:


//--------------------- .text._Z12setup_kernelP17curandStateXORWOW --------------------------
	.section	.text._Z12setup_kernelP17curandStateXORWOW,"ax",@progbits
	.align	128
        .global         _Z12setup_kernelP17curandStateXORWOW
        .type           _Z12setup_kernelP17curandStateXORWOW,@function
        .size           _Z12setup_kernelP17curandStateXORWOW,(.L_x_30 - _Z12setup_kernelP17curandStateXORWOW)
        .other          _Z12setup_kernelP17curandStateXORWOW,@"STO_CUDA_ENTRY STV_DEFAULT"
_Z12setup_kernelP17curandStateXORWOW:
.text._Z12setup_kernelP17curandStateXORWOW:
[----:B------:R-:W-:Y:S01]  /*0000*/  LDC R1, c[0x0][0x37c] ;  /* 0x0000df00ff017b82 */ /* 0x000fe20000000800 */
[----:B------:R-:W0:Y:S07]  /*0010*/  S2R R11, SR_TID.X ;  /* 0x00000000000b7919 */ /* 0x000e2e0000002100 */
[----:B------:R-:W1:Y:S01]  /*0020*/  LDC.64 R2, c[0x0][0x380] ;  /* 0x0000e000ff027b82 */ /* 0x000e620000000a00 */
[----:B------:R-:W2:Y:S01]  /*0030*/  LDCU.64 UR4, c[0x0][0x358] ;  /* 0x00006b00ff0477ac */ /* 0x000ea20008000a00 */
[----:B------:R-:W-:Y:S01]  /*0040*/  IMAD.MOV.U32 R4, RZ, RZ, 0x3198c20f ;  /* 0x3198c20fff047424 */ /* 0x000fe200078e00ff */
[----:B------:R-:W0:Y:S01]  /*0050*/  S2R R0, SR_CTAID.X ;  /* 0x0000000000007919 */ /* 0x000e220000002500 */
[----:B------:R-:W-:Y:S01]  /*0060*/  IMAD.MOV.U32 R5, RZ, RZ, 0x5efdb30c ;  /* 0x5efdb30cff057424 */ /* 0x000fe200078e00ff */
[----:B------:R-:W-:Y:S01]  /*0070*/  BSSY.RECONVERGENT B0, `(.L_x_19) ;  /* 0x00000e3000007945 */ /* 0x000fe20003800200 */
[----:B------:R-:W-:-:S02]  /*0080*/  IMAD.MOV.U32 R6, RZ, RZ, 0x423bb012 ;  /* 0x423bb012ff067424 */ /* 0x000fc400078e00ff */
[----:B------:R-:W-:Y:S02]  /*0090*/  IMAD.MOV.U32 R7, RZ, RZ, -0x75bd8fc ;  /* 0xf8a42704ff077424 */ /* 0x000fe400078e00ff */
[----:B------:R-:W-:Y:S02]  /*00a0*/  IMAD.MOV.U32 R8, RZ, RZ, -0x23270784 ;  /* 0xdcd8f87cff087424 */ /* 0x000fe400078e00ff */
[----:B------:R-:W-:Y:S02]  /*00b0*/  IMAD.MOV.U32 R9, RZ, RZ, 0x57fa2510 ;  /* 0x57fa2510ff097424 */ /* 0x000fe400078e00ff */
[----:B0-----:R-:W-:-:S04]  /*00c0*/  IMAD R11, R0, 0x40, R11 ;  /* 0x00000040000b7824 */ /* 0x001fc800078e020b */
[C---:B-1----:R-:W-:Y:S01]  /*00d0*/  IMAD.WIDE R2, R11.reuse, 0x30, R2 ;  /* 0x000000300b027825 */ /* 0x042fe200078e0202 */
[----:B------:R-:W-:-:S04]  /*00e0*/  ISETP.NE.AND P0, PT, R11, RZ, PT ;  /* 0x000000ff0b00720c */ /* 0x000fc80003f05270 */
[----:B--2---:R0:W-:Y:S04]  /*00f0*/  STG.E.64 desc[UR4][R2.64], R4 ;  /* 0x0000000402007986 */ /* 0x0041e8000c101b04 */
[----:B------:R0:W-:Y:S04]  /*0100*/  STG.E.64 desc[UR4][R2.64+0x8], R6 ;  /* 0x0000080602007986 */ /* 0x0001e8000c101b04 */
[----:B------:R0:W-:Y:S01]  /*0110*/  STG.E.64 desc[UR4][R2.64+0x10], R8 ;  /* 0x0000100802007986 */ /* 0x0001e2000c101b04 */
[----:B------:R-:W-:Y:S05]  /*0120*/  @!P0 BRA `(.L_x_20) ;  /* 0x0000000c005c8947 */ /* 0x000fea0003800000 */
[----:B------:R-:W-:Y:S01]  /*0130*/  SHF.R.S32.HI R10, RZ, 0x1f, R11 ;  /* 0x0000001fff0a7819 */ /* 0x000fe2000001140b */
[----:B------:R-:W-:-:S07]  /*0140*/  IMAD.MOV.U32 R12, RZ, RZ, RZ ;  /* 0x000000ffff0c7224 */ /* 0x000fce00078e00ff */
.L_x_26:
[----:B0-----:R-:W-:Y:S01]  /*0150*/  LOP3.LUT R2, R11, 0x3, RZ, 0xc0, !PT ;  /* 0x000000030b027812 */ /* 0x001fe200078ec0ff */
[----:B------:R-:W-:Y:S03]  /*0160*/  BSSY.RECONVERGENT B1, `(.L_x_21) ;  /* 0x00000cd000017945 */ /* 0x000fe60003800200 */
[----:B------:R-:W-:-:S04]  /*0170*/  ISETP.NE.U32.AND P0, PT, R2, RZ, PT ;  /* 0x000000ff0200720c */ /* 0x000fc80003f05070 */
[----:B------:R-:W-:-:S13]  /*0180*/  ISETP.NE.AND.EX P0, PT, RZ, RZ, PT, P0 ;  /* 0x000000ffff00720c */ /* 0x000fda0003f05300 */
[----:B------:R-:W-:Y:S05]  /*0190*/  @!P0 BRA `(.L_x_22) ;  /* 0x0000000c00248947 */ /* 0x000fea0003800000 */
[----:B------:R-:W0:Y:S01]  /*01a0*/  LDC.64 R4, c[0x4][RZ] ;  /* 0x01000000ff047b82 */ /* 0x000e220000000a00 */
[----:B------:R-:W-:Y:S02]  /*01b0*/  IMAD.MOV.U32 R13, RZ, RZ, RZ ;  /* 0x000000ffff0d7224 */ /* 0x000fe400078e00ff */
[----:B0-----:R-:W-:-:S07]  /*01c0*/  IMAD.WIDE.U32 R4, R12, 0xc80, R4 ;  /* 0x00000c800c047825 */ /* 0x001fce00078e0004 */
.L_x_25:
[----:B0-----:R-:W-:Y:S01]  /*01d0*/  IMAD.MOV.U32 R14, RZ, RZ, RZ ;  /* 0x000000ffff0e7224 */ /* 0x001fe200078e00ff */
[----:B------:R-:W-:Y:S01]  /*01e0*/  CS2R R6, SRZ ;  /* 0x0000000000067805 */ /* 0x000fe2000001ff00 */
[----:B------:R-:W-:Y:S01]  /*01f0*/  IMAD.MOV.U32 R16, RZ, RZ, RZ ;  /* 0x000000ffff107224 */ /* 0x000fe200078e00ff */
[----:B------:R-:W-:-:S07]  /*0200*/  CS2R R2, SRZ ;  /* 0x0000000000027805 */ /* 0x000fce000001ff00 */
.L_x_24:
[----:B------:R-:W0:Y:S01]  /*0210*/  S2R R15, SR_TID.X ;  /* 0x00000000000f7919 */ /* 0x000e220000002100 */
[----:B------:R-:W1:Y:S01]  /*0220*/  LDC.64 R8, c[0x0][0x380] ;  /* 0x0000e000ff087b82 */ /* 0x000e620000000a00 */
[----:B0-----:R-:W-:-:S04]  /*0230*/  IMAD R17, R0, 0x40, R15 ;  /* 0x0000004000117824 */ /* 0x001fc800078e020f */
[----:B-1----:R-:W-:-:S04]  /*0240*/  IMAD.WIDE R8, R17, 0x30, R8 ;  /* 0x0000003011087825 */ /* 0x002fc800078e0208 */
[----:B------:R-:W-:-:S05]  /*0250*/  IMAD.WIDE.U32 R8, R16, 0x4, R8 ;  /* 0x0000000410087825 */ /* 0x000fca00078e0008 */
[----:B------:R0:W5:Y:S01]  /*0260*/  LDG.E R17, desc[UR4][R8.64+0x4] ;  /* 0x0000040408117981 */ /* 0x000162000c1e1900 */
[----:B------:R-:W-:-:S07]  /*0270*/  IMAD.MOV.U32 R18, RZ, RZ, RZ ;  /* 0x000000ffff127224 */ /* 0x000fce00078e00ff */
.L_x_23:
[----:B-----5:R-:W-:Y:S01]  /*0280*/  SHF.R.U32.HI R22, RZ, R18, R17 ;  /* 0x00000012ff167219 */ /* 0x020fe20000011611 */
[----:B0-----:R-:W-:-:S03]  /*0290*/  IMAD.SHL.U32 R9, R16, 0x20, RZ ;  /* 0x0000002010097824 */ /* 0x001fc600078e00ff */
[----:B------:R-:W-:Y:S01]  /*02a0*/  LOP3.LUT R19, R22, 0x1, RZ, 0xc0, !PT ;  /* 0x0000000116137812 */ /* 0x000fe200078ec0ff */
[----:B------:R-:W-:-:S03]  /*02b0*/  IMAD.IADD R8, R9, 0x1, R18 ;  /* 0x0000000109087824 */ /* 0x000fc600078e0212 */
[----:B------:R-:W-:Y:S01]  /*02c0*/  ISETP.NE.U32.AND P0, PT, R19, 0x1, PT ;  /* 0x000000011300780c */ /* 0x000fe20003f05070 */
[----:B------:R-:W-:-:S03]  /*02d0*/  IMAD R9, R8, 0x5, RZ ;  /* 0x0000000508097824 */ /* 0x000fc600078e02ff */
[----:B------:R-:W-:Y:S01]  /*02e0*/  R2P PR, R22, 0x7e ;  /* 0x0000007e16007804 */ /* 0x000fe20000000000 */
[----:B------:R-:W-:-:S08]  /*02f0*/  IMAD.WIDE.U32 R8, R9, 0x4, R4 ;  /* 0x0000000409087825 */ /* 0x000fd000078e0004 */
[----:B------:R-:W2:Y:S04]  /*0300*/  @!P0 LDG.E R19, desc[UR4][R8.64] ;  /* 0x0000000408138981 */ /* 0x000ea8000c1e1900 */
[----:B------:R-:W3:Y:S04]  /*0310*/  @!P0 LDG.E R20, desc[UR4][R8.64+0x10] ;  /* 0x0000100408148981 */ /* 0x000ee8000c1e1900 */
[----:B------:R-:W4:Y:S04]  /*0320*/  @P1 LDG.E R21, desc[UR4][R8.64+0x14] ;  /* 0x0000140408151981 */ /* 0x000f28000c1e1900 */
[----:B------:R-:W4:Y:S04]  /*0330*/  @P2 LDG.E R23, desc[UR4][R8.64+0x28] ;  /* 0x0000280408172981 */ /* 0x000f28000c1e1900 */
[----:B------:R-:W4:Y:S04]  /*0340*/  @P1 LDG.E R24, desc[UR4][R8.64+0x24] ;  /* 0x0000240408181981 */ /* 0x000f28000c1e1900 */
[----:B------:R-:W4:Y:S04]  /*0350*/  @P2 LDG.E R26, desc[UR4][R8.64+0x38] ;  /* 0x00003804081a2981 */ /* 0x000f28000c1e1900 */
[----:B------:R-:W4:Y:S04]  /*0360*/  @P3 LDG.E R25, desc[UR4][R8.64+0x3c] ;  /* 0x00003c0408193981 */ /* 0x000f28000c1e1900 */
[----:B------:R-:W4:Y:S01]  /*0370*/  @P4 LDG.E R27, desc[UR4][R8.64+0x50] ;  /* 0x00005004081b4981 */ /* 0x000f22000c1e1900 */
[----:B--2---:R-:W-:-:S03]  /*0380*/  @!P0 LOP3.LUT R14, R14, R19, RZ, 0x3c, !PT ;  /* 0x000000130e0e8212 */ /* 0x004fc600078e3cff */
[----:B------:R-:W2:Y:S01]  /*0390*/  @!P0 LDG.E R19, desc[UR4][R8.64+0x4] ;  /* 0x0000040408138981 */ /* 0x000ea2000c1e1900 */
[----:B---3--:R-:W-:-:S03]  /*03a0*/  @!P0 LOP3.LUT R7, R7, R20, RZ, 0x3c, !PT ;  /* 0x0000001407078212 */ /* 0x008fc600078e3cff */
[----:B------:R-:W3:Y:S01]  /*03b0*/  @!P0 LDG.E R20, desc[UR4][R8.64+0x8] ;  /* 0x0000080408148981 */ /* 0x000ee2000c1e1900 */
[----:B----4-:R-:W-:-:S03]  /*03c0*/  @P1 LOP3.LUT R14, R14, R21, RZ, 0x3c, !PT ;  /* 0x000000150e0e1212 */ /* 0x010fc600078e3cff */
[----:B------:R-:W4:Y:S01]  /*03d0*/  @!P0 LDG.E R21, desc[UR4][R8.64+0xc] ;  /* 0x00000c0408158981 */ /* 0x000f22000c1e1900 */
[----:B------:R-:W-:-:S03]  /*03e0*/  @P2 LOP3.LUT R14, R14, R23, RZ, 0x3c, !PT ;  /* 0x000000170e0e2212 */ /* 0x000fc600078e3cff */
[----:B------:R-:W4:Y:S01]  /*03f0*/  @P1 LDG.E R23, desc[UR4][R8.64+0x18] ;  /* 0x0000180408171981 */ /* 0x000f22000c1e1900 */
[----:B------:R-:W-:-:S03]  /*0400*/  @P1 LOP3.LUT R7, R7, R24, RZ, 0x3c, !PT ;  /* 0x0000001807071212 */ /* 0x000fc600078e3cff */
[----:B------:R-:W4:Y:S01]  /*0410*/  @P2 LDG.E R24, desc[UR4][R8.64+0x30] ;  /* 0x0000300408182981 */ /* 0x000f22000c1e1900 */
[----:B--2---:R-:W-:-:S03]  /*0420*/  @!P0 LOP3.LUT R2, R2, R19, RZ, 0x3c, !PT ;  /* 0x0000001302028212 */ /* 0x004fc600078e3cff */
[----:B------:R-:W2:Y:S01]  /*0430*/  @P1 LDG.E R19, desc[UR4][R8.64+0x20] ;  /* 0x0000200408131981 */ /* 0x000ea2000c1e1900 */
[----:B---3--:R-:W-:-:S03]  /*0440*/  @!P0 LOP3.LUT R3, R3, R20, RZ, 0x3c, !PT ;  /* 0x0000001403038212 */ /* 0x008fc600078e3cff */
[----:B------:R-:W3:Y:S01]  /*0450*/  @P1 LDG.E R20, desc[UR4][R8.64+0x1c] ;  /* 0x00001c0408141981 */ /* 0x000ee2000c1e1900 */
[----:B----4-:R-:W-:-:S03]  /*0460*/  @!P0 LOP3.LUT R6, R6, R21, RZ, 0x3c, !PT ;  /* 0x0000001506068212 */ /* 0x010fc600078e3cff */
[----:B------:R-:W4:Y:S01]  /*0470*/  @P2 LDG.E R21, desc[UR4][R8.64+0x2c] ;  /* 0x00002c0408152981 */ /* 0x000f22000c1e1900 */
[----:B------:R-:W-:-:S03]  /*0480*/  @P1 LOP3.LUT R2, R2, R23, RZ, 0x3c, !PT ;  /* 0x0000001702021212 */ /* 0x000fc600078e3cff */
[----:B------:R-:W4:Y:S01]  /*0490*/  @P2 LDG.E R23, desc[UR4][R8.64+0x34] ;  /* 0x0000340408172981 */ /* 0x000f22000c1e1900 */
[----:B------:R-:W-:-:S03]  /*04a0*/  @P2 LOP3.LUT R7, R7, R26, RZ, 0x3c, !PT ;  /* 0x0000001a07072212 */ /* 0x000fc600078e3cff */
[----:B------:R-:W4:Y:S01]  /*04b0*/  @P3 LDG.E R26, desc[UR4][R8.64+0x4c] ;  /* 0x00004c04081a3981 */ /* 0x000f22000c1e1900 */
[----:B------:R-:W-:-:S03]  /*04c0*/  @P3 LOP3.LUT R14, R14, R25, RZ, 0x3c, !PT ;  /* 0x000000190e0e3212 */ /* 0x000fc600078e3cff */
[----:B------:R-:W4:Y:S01]  /*04d0*/  @P5 LDG.E R25, desc[UR4][R8.64+0x64] ;  /* 0x0000640408195981 */ /* 0x000f22000c1e1900 */
[----:B--2---:R-:W-:-:S03]  /*04e0*/  @P1 LOP3.LUT R6, R6, R19, RZ, 0x3c, !PT ;  /* 0x0000001306061212 */ /* 0x004fc600078e3cff */
[----:B------:R-:W2:Y:S01]  /*04f0*/  @P3 LDG.E R19, desc[UR4][R8.64+0x40] ;  /* 0x0000400408133981 */ /* 0x000ea2000c1e1900 */
[----:B---3--:R-:W-:-:S03]  /*0500*/  @P1 LOP3.LUT R3, R3, R20, RZ, 0x3c, !PT ;  /* 0x0000001403031212 */ /* 0x008fc600078e3cff */
[----:B------:R-:W3:Y:S01]  /*0510*/  @P3 LDG.E R20, desc[UR4][R8.64+0x44] ;  /* 0x0000440408143981 */ /* 0x000ee2000c1e1900 */
[----:B------:R-:W-:-:S03]  /*0520*/  @P2 LOP3.LUT R3, R3, R24, RZ, 0x3c, !PT ;  /* 0x0000001803032212 */ /* 0x000fc600078e3cff */
[----:B------:R-:W3:Y:S01]  /*0530*/  @P4 LDG.E R24, desc[UR4][R8.64+0x58] ;  /* 0x0000580408184981 */ /* 0x000ee2000c1e1900 */
[----:B----4-:R-:W-:Y:S02]  /*0540*/  @P2 LOP3.LUT R2, R2, R21, RZ, 0x3c, !PT ;  /* 0x0000001502022212 */ /* 0x010fe400078e3cff */
[----:B------:R-:W-:Y:S01]  /*0550*/  @P2 LOP3.LUT R6, R6, R23, RZ, 0x3c, !PT ;  /* 0x0000001706062212 */ /* 0x000fe200078e3cff */
[----:B------:R-:W4:Y:S04]  /*0560*/  @P3 LDG.E R21, desc[UR4][R8.64+0x48] ;  /* 0x0000480408153981 */ /* 0x000f28000c1e1900 */
[----:B------:R-:W4:Y:S01]  /*0570*/  @P4 LDG.E R23, desc[UR4][R8.64+0x54] ;  /* 0x0000540408174981 */ /* 0x000f22000c1e1900 */
[----:B------:R-:W-:Y:S02]  /*0580*/  @P4 LOP3.LUT R14, R14, R27, RZ, 0x3c, !PT ;  /* 0x0000001b0e0e4212 */ /* 0x000fe400078e3cff */
[----:B------:R-:W-:-:S02]  /*0590*/  @P3 LOP3.LUT R7, R7, R26, RZ, 0x3c, !PT ;  /* 0x0000001a07073212 */ /* 0x000fc400078e3cff */
        /* <DEDUP_REMOVED lines=9> */
[----:B----4-:R-:W-:-:S03]  /*0630*/  @P3 LOP3.LUT R6, R6, R21, RZ, 0x3c, !PT ;  /* 0x0000001506063212 */ /* 0x010fc600078e3cff */
[----:B------:R-:W4:Y:S01]  /*0640*/  @P5 LDG.E R21, desc[UR4][R8.64+0x68] ;  /* 0x0000680408155981 */ /* 0x000f22000c1e1900 */
[----:B------:R-:W-:-:S03]  /*0650*/  @P4 LOP3.LUT R2, R2, R23, RZ, 0x3c, !PT ;  /* 0x0000001702024212 */ /* 0x000fc600078e3cff */
[----:B------:R-:W4:Y:S01]  /*0660*/  @P5 LDG.E R23, desc[UR4][R8.64+0x70] ;  /* 0x0000700408175981 */ /* 0x000f22000c1e1900 */
[----:B------:R-:W-:Y:S02]  /*0670*/  LOP3.LUT P0, RZ, R22, 0x80, RZ, 0xc0, !PT ;  /* 0x0000008016ff7812 */ /* 0x000fe4000780c0ff */
[----:B------:R-:W-:Y:S02]  /*0680*/  @P4 LOP3.LUT R7, R7, R26, RZ, 0x3c, !PT ;  /* 0x0000001a07074212 */ /* 0x000fe400078e3cff */
[----:B------:R-:W-:Y:S02]  /*0690*/  @P6 LOP3.LUT R14, R14, R25, RZ, 0x3c, !PT ;  /* 0x000000190e0e6212 */ /* 0x000fe400078e3cff */
[----:B------:R-:W4:Y:S07]  /*06a0*/  @P6 LDG.E R25, desc[UR4][R8.64+0x7c] ;  /* 0x00007c0408196981 */ /* 0x000f2e000c1e1900 */
[----:B------:R-:W4:Y:S04]  /*06b0*/  @P0 LDG.E R27, desc[UR4][R8.64+0x8c] ;  /* 0x00008c04081b0981 */ /* 0x000f28000c1e1900 */
[----:B------:R-:W4:Y:S04]  /*06c0*/  @P0 LDG.E R26, desc[UR4][R8.64+0x94] ;  /* 0x00009404081a0981 */ /* 0x000f28000c1e1900 */
        /* <DEDUP_REMOVED lines=11> */
[----:B------:R-:W-:Y:S02]  /*0780*/  @P6 LOP3.LUT R2, R2, R25, RZ, 0x3c, !PT ;  /* 0x0000001902026212 */ /* 0x000fe400078e3cff */
[----:B------:R-:W-:Y:S02]  /*0790*/  @P0 LOP3.LUT R14, R14, R27, RZ, 0x3c, !PT ;  /* 0x0000001b0e0e0212 */ /* 0x000fe400078e3cff */
[----:B--2---:R-:W-:Y:S02]  /*07a0*/  @P6 LOP3.LUT R6, R6, R19, RZ, 0x3c, !PT ;  /* 0x0000001306066212 */ /* 0x004fe400078e3cff */
[----:B---3--:R-:W-:Y:S02]  /*07b0*/  @P6 LOP3.LUT R3, R3, R20, RZ, 0x3c, !PT ;  /* 0x0000001403036212 */ /* 0x008fe400078e3cff */
[----:B------:R-:W-:Y:S02]  /*07c0*/  @P6 LOP3.LUT R7, R7, R24, RZ, 0x3c, !PT ;  /* 0x0000001807076212 */ /* 0x000fe400078e3cff */
[----:B------:R-:W-:-:S02]  /*07d0*/  @P0 LOP3.LUT R3, R3, R26, RZ, 0x3c, !PT ;  /* 0x0000001a03030212 */ /* 0x000fc400078e3cff */
[----:B----4-:R-:W-:Y:S02]  /*07e0*/  @P0 LOP3.LUT R2, R2, R21, RZ, 0x3c, !PT ;  /* 0x0000001502020212 */ /* 0x010fe400078e3cff */
[----:B------:R-:W-:Y:S02]  /*07f0*/  @P0 LOP3.LUT R7, R7, R28, RZ, 0x3c, !PT ;  /* 0x0000001c07070212 */ /* 0x000fe400078e3cff */
[----:B------:R-:W-:Y:S02]  /*0800*/  @P0 LOP3.LUT R6, R6, R23, RZ, 0x3c, !PT ;  /* 0x0000001706060212 */ /* 0x000fe400078e3cff */
[----:B------:R-:W-:-:S13]  /*0810*/  R2P PR, R22.B1, 0x7f ;  /* 0x0000007f16007804 */ /* 0x000fda0000001000 */
[----:B------:R-:W2:Y:S04]  /*0820*/  @P0 LDG.E R19, desc[UR4][R8.64+0xa0] ;  /* 0x0000a00408130981 */ /* 0x000ea8000c1e1900 */
[----:B------:R-:W3:Y:S04]  /*0830*/  @P1 LDG.E R23, desc[UR4][R8.64+0xb4] ;  /* 0x0000b40408171981 */ /* 0x000ee8000c1e1900 */
[----:B------:R-:W4:Y:S04]  /*0840*/  @P0 LDG.E R21, desc[UR4][R8.64+0xa4] ;  /* 0x0000a40408150981 */ /* 0x000f28000c1e1900 */
[----:B------:R-:W4:Y:S04]  /*0850*/  @P2 LDG.E R25, desc[UR4][R8.64+0xc8] ;  /* 0x0000c80408192981 */ /* 0x000f28000c1e1900 */
[----:B------:R-:W4:Y:S04]  /*0860*/  @P3 LDG.E R27, desc[UR4][R8.64+0xdc] ;  /* 0x0000dc04081b3981 */ /* 0x000f28000c1e1900 */
[----:B------:R-:W4:Y:S04]  /*0870*/  @P0 LDG.E R20, desc[UR4][R8.64+0xa8] ;  /* 0x0000a80408140981 */ /* 0x000f28000c1e1900 */
[----:B------:R-:W4:Y:S04]  /*0880*/  @P0 LDG.E R24, desc[UR4][R8.64+0xb0] ;  /* 0x0000b00408180981 */ /* 0x000f28000c1e1900 */
[----:B------:R-:W4:Y:S04]  /*0890*/  @P4 LDG.E R29, desc[UR4][R8.64+0xf0] ;  /* 0x0000f004081d4981 */ /* 0x000f28000c1e1900 */
[----:B------:R-:W4:Y:S01]  /*08a0*/  @P1 LDG.E R26, desc[UR4][R8.64+0xc4] ;  /* 0x0000c404081a1981 */ /* 0x000f22000c1e1900 */
[----:B--2---:R-:W-:-:S03]  /*08b0*/  @P0 LOP3.LUT R14, R14, R19, RZ, 0x3c, !PT ;  /* 0x000000130e0e0212 */ /* 0x004fc600078e3cff */
[----:B------:R-:W2:Y:S01]  /*08c0*/  @P0 LDG.E R19, desc[UR4][R8.64+0xac] ;  /* 0x0000ac0408130981 */ /* 0x000ea2000c1e1900 */
[----:B---3--:R-:W-:-:S03]  /*08d0*/  @P1 LOP3.LUT R14, R14, R23, RZ, 0x3c, !PT ;  /* 0x000000170e0e1212 */ /* 0x008fc600078e3cff */
[----:B------:R-:W3:Y:S01]  /*08e0*/  @P1 LDG.E R23, desc[UR4][R8.64+0xc0] ;  /* 0x0000c00408171981 */ /* 0x000ee2000c1e1900 */
[----:B----4-:R-:W-:-:S03]  /*08f0*/  @P0 LOP3.LUT R2, R2, R21, RZ, 0x3c, !PT ;  /* 0x0000001502020212 */ /* 0x010fc600078e3cff */
[----:B------:R-:W4:Y:S01]  /*0900*/  @P1 LDG.E R21, desc[UR4][R8.64+0xb8] ;  /* 0x0000b80408151981 */ /* 0x000f22000c1e1900 */
[----:B------:R-:W-:-:S03]  /*0910*/  @P2 LOP3.LUT R14, R14, R25, RZ, 0x3c, !PT ;  /* 0x000000190e0e2212 */ /* 0x000fc600078e3cff */
[----:B------:R-:W4:Y:S01]  /*0920*/  @P5 LDG.E R25, desc[UR4][R8.64+0x104] ;  /* 0x0001040408195981 */ /* 0x000f22000c1e1900 */
[----:B------:R-:W-:-:S03]  /*0930*/  @P3 LOP3.LUT R14, R14, R27, RZ, 0x3c, !PT ;  /* 0x0000001b0e0e3212 */ /* 0x000fc600078e3cff */
[----:B------:R-:W4:Y:S01]  /*0940*/  @P6 LDG.E R27, desc[UR4][R8.64+0x118] ;  /* 0x00011804081b6981 */ /* 0x000f22000c1e1900 */
[----:B------:R-:W-:-:S03]  /*0950*/  @P0 LOP3.LUT R3, R3, R20, RZ, 0x3c, !PT ;  /* 0x0000001403030212 */ /* 0x000fc600078e3cff */
[----:B------:R-:W4:Y:S01]  /*0960*/  @P1 LDG.E R20, desc[UR4][R8.64+0xbc] ;  /* 0x0000bc0408141981 */ /* 0x000f22000c1e1900 */
[----:B------:R-:W-:-:S03]  /*0970*/  @P0 LOP3.LUT R7, R7, R24, RZ, 0x3c, !PT ;  /* 0x0000001807070212 */ /* 0x000fc600078e3cff */
[----:B------:R-:W4:Y:S01]  /*0980*/  @P2 LDG.E R24, desc[UR4][R8.64+0xd8] ;  /* 0x0000d80408182981 */ /* 0x000f22000c1e1900 */
[----:B------:R-:W-:Y:S02]  /*0990*/  @P4 LOP3.LUT R14, R14, R29, RZ, 0x3c, !PT ;  /* 0x0000001d0e0e4212 */ /* 0x000fe400078e3cff */
[----:B------:R-:W-:Y:S02]  /*09a0*/  @P1 LOP3.LUT R7, R7, R26, RZ, 0x3c, !PT ;  /* 0x0000001a07071212 */ /* 0x000fe400078e3cff */
[----:B------:R-:W4:Y:S01]  /*09b0*/  @P3 LDG.E R26, desc[UR4][R8.64+0xe4] ;  /* 0x0000e404081a3981 */ /* 0x000f22000c1e1900 */
[----:B--2---:R-:W-:Y:S02]  /*09c0*/  @P0 LOP3.LUT R6, R6, R19, RZ, 0x3c, !PT ;  /* 0x0000001306060212 */ /* 0x004fe400078e3cff */
[----:B------:R-:W-:Y:S01]  /*09d0*/  LOP3.LUT P0, RZ, R22, 0x8000, RZ, 0xc0, !PT ;  /* 0x0000800016ff7812 */ /* 0x000fe2000780c0ff */
[----:B------:R-:W2:Y:S01]  /*09e0*/  @P2 LDG.E R19, desc[UR4][R8.64+0xcc] ;  /* 0x0000cc0408132981 */ /* 0x000ea2000c1e1900 */
[----:B---3--:R-:W-:-:S03]  /*09f0*/  @P1 LOP3.LUT R6, R6, R23, RZ, 0x3c, !PT ;  /* 0x0000001706061212 */ /* 0x008fc600078e3cff */
[----:B------:R-:W3:Y:S01]  /*0a00*/  @P2 LDG.E R22, desc[UR4][R8.64+0xd0] ;  /* 0x0000d00408162981 */ /* 0x000ee2000c1e1900 */
[----:B----4-:R-:W-:-:S03]  /*0a10*/  @P1 LOP3.LUT R2, R2, R21, RZ, 0x3c, !PT ;  /* 0x0000001502021212 */ /* 0x010fc600078e3cff */
[----:B------:R-:W4:Y:S01]  /*0a20*/  @P2 LDG.E R21, desc[UR4][R8.64+0xd4] ;  /* 0x0000d40408152981 */ /* 0x000f22000c1e1900 */
[----:B------:R-:W-:-:S03]  /*0a30*/  @P5 LOP3.LUT R14, R14, R25, RZ, 0x3c, !PT ;  /* 0x000000190e0e5212 */ /* 0x000fc600078e3cff */
[----:B------:R-:W4:Y:S04]  /*0a40*/  @P3 LDG.E R23, desc[UR4][R8.64+0xe0] ;  /* 0x0000e00408173981 */ /* 0x000f28000c1e1900 */
[----:B------:R-:W4:Y:S01]  /*0a50*/  @P3 LDG.E R25, desc[UR4][R8.64+0xe8] ;  /* 0x0000e80408193981 */ /* 0x000f22000c1e1900 */
[----:B------:R-:W-:-:S03]  /*0a60*/  @P1 LOP3.LUT R3, R3, R20, RZ, 0x3c, !PT ;  /* 0x0000001403031212 */ /* 0x000fc600078e3cff */
[----:B------:R-:W4:Y:S01]  /*0a70*/  @P3 LDG.E R20, desc[UR4][R8.64+0xec] ;  /* 0x0000ec0408143981 */ /* 0x000f22000c1e1900 */
[----:B------:R-:W-:-:S03]  /*0a80*/  @P2 LOP3.LUT R7, R7, R24, RZ, 0x3c, !PT ;  /* 0x0000001807072212 */ /* 0x000fc600078e3cff */
        /* <DEDUP_REMOVED lines=8> */
[----:B------:R-:W-:Y:S02]  /*0b10*/  @P3 LOP3.LUT R3, R3, R26, RZ, 0x3c, !PT ;  /* 0x0000001a03033212 */ /* 0x000fe400078e3cff */
[----:B------:R-:W-:Y:S01]  /*0b20*/  @P3 LOP3.LUT R2, R2, R23, RZ, 0x3c, !PT ;  /* 0x0000001702023212 */ /* 0x000fe200078e3cff */
[----:B------:R-:W4:Y:S01]  /*0b30*/  @P5 LDG.E R26, desc[UR4][R8.64+0x10c] ;  /* 0x00010c04081a5981 */ /* 0x000f22000c1e1900 */
[----:B------:R-:W-:-:S03]  /*0b40*/  @P3 LOP3.LUT R6, R6, R25, RZ, 0x3c, !PT ;  /* 0x0000001906063212 */ /* 0x000fc600078e3cff */
[----:B------:R-:W4:Y:S04]  /*0b50*/  @P5 LDG.E R23, desc[UR4][R8.64+0x108] ;  /* 0x0001080408175981 */ /* 0x000f28000c1e1900 */
        /* <DEDUP_REMOVED lines=19> */
[----:B------:R-:W-:-:S05]  /*0c90*/  VIADD R18, R18, 0x10 ;  /* 0x0000001012127836 */ /* 0x000fca0000000000 */
[----:B------:R-:W-:Y:S02]  /*0ca0*/  ISETP.NE.AND P1, PT, R18, 0x20, PT ;  /* 0x000000201200780c */ /* 0x000fe40003f25270 */
[----:B------:R-:W-:-:S04]  /*0cb0*/  @P5 LOP3.LUT R7, R7, R20, RZ, 0x3c, !PT ;  /* 0x0000001407075212 */ /* 0x000fc800078e3cff */
[----:B------:R-:W-:Y:S02]  /*0cc0*/  @P6 LOP3.LUT R7, R7, R24, RZ, 0x3c, !PT ;  /* 0x0000001807076212 */ /* 0x000fe400078e3cff */
[----:B------:R-:W-:Y:S02]  /*0cd0*/  @P0 LOP3.LUT R14, R14, R27, RZ, 0x3c, !PT ;  /* 0x0000001b0e0e0212 */ /* 0x000fe400078e3cff */
[----:B------:R-:W-:Y:S02]  /*0ce0*/  @P0 LOP3.LUT R7, R7, R28, RZ, 0x3c, !PT ;  /* 0x0000001c07070212 */ /* 0x000fe400078e3cff */
[----:B--2---:R-:W-:Y:S02]  /*0cf0*/  @P6 LOP3.LUT R2, R2, R19, RZ, 0x3c, !PT ;  /* 0x0000001302026212 */ /* 0x004fe400078e3cff */
[----:B---3--:R-:W-:Y:S02]  /*0d00*/  @P6 LOP3.LUT R3, R3, R22, RZ, 0x3c, !PT ;  /* 0x0000001603036212 */ /* 0x008fe400078e3cff */
[----:B----4-:R-:W-:-:S02]  /*0d10*/  @P6 LOP3.LUT R6, R6, R21, RZ, 0x3c, !PT ;  /* 0x0000001506066212 */ /* 0x010fc400078e3cff */
[----:B------:R-:W-:Y:S02]  /*0d20*/  @P0 LOP3.LUT R3, R3, R26, RZ, 0x3c, !PT ;  /* 0x0000001a03030212 */ /* 0x000fe400078e3cff */
[----:B------:R-:W-:Y:S02]  /*0d30*/  @P0 LOP3.LUT R2, R2, R23, RZ, 0x3c, !PT ;  /* 0x0000001702020212 */ /* 0x000fe400078e3cff */
[----:B------:R-:W-:Y:S01]  /*0d40*/  @P0 LOP3.LUT R6, R6, R25, RZ, 0x3c, !PT ;  /* 0x0000001906060212 */ /* 0x000fe200078e3cff */
[----:B------:R-:W-:Y:S06]  /*0d50*/  @P1 BRA `(.L_x_23) ;  /* 0xfffffff400481947 */ /* 0x000fec000383ffff */
[----:B------:R-:W-:-:S05]  /*0d60*/  VIADD R16, R16, 0x1 ;  /* 0x0000000110107836 */ /* 0x000fca0000000000 */
[----:B------:R-:W-:-:S13]  /*0d70*/  ISETP.NE.AND P0, PT, R16, 0x5, PT ;  /* 0x000000051000780c */ /* 0x000fda0003f05270 */
[----:B------:R-:W-:Y:S05]  /*0d80*/  @P0 BRA `(.L_x_24) ;  /* 0xfffffff400200947 */ /* 0x000fea000383ffff */
[----:B------:R-:W0:Y:S01]  /*0d90*/  LDC.64 R8, c[0x0][0x380] ;  /* 0x0000e000ff087b82 */ /* 0x000e220000000a00 */
[----:B------:R-:W-:Y:S01]  /*0da0*/  IMAD R15, R0, 0x40, R15 ;  /* 0x00000040000f7824 */ /* 0x000fe200078e020f */
[----:B------:R-:W-:Y:S01]  /*0db0*/  LOP3.LUT R16, R11, 0x3, RZ, 0xc0, !PT ;  /* 0x000000030b107812 */ /* 0x000fe200078ec0ff */
[----:B------:R-:W-:-:S05]  /*0dc0*/  VIADD R13, R13, 0x1 ;  /* 0x000000010d0d7836 */ /* 0x000fca0000000000 */
[----:B------:R-:W-:Y:S01]  /*0dd0*/  ISETP.GE.U32.AND P0, PT, R13, R16, PT ;  /* 0x000000100d00720c */ /* 0x000fe20003f06070 */
[----:B0-----:R-:W-:-:S05]  /*0de0*/  IMAD.WIDE R8, R15, 0x30, R8 ;  /* 0x000000300f087825 */ /* 0x001fca00078e0208 */
[----:B------:R0:W-:Y:S04]  /*0df0*/  STG.E.64 desc[UR4][R8.64+0x8], R2 ;  /* 0x0000080208007986 */ /* 0x0001e8000c101b04 */
[----:B------:R0:W-:Y:S04]  /*0e00*/  STG.E.64 desc[UR4][R8.64+0x10], R6 ;  /* 0x0000100608007986 */ /* 0x0001e8000c101b04 */
[----:B------:R0:W-:Y:S01]  /*0e10*/  STG.E desc[UR4][R8.64+0x4], R14 ;  /* 0x0000040e08007986 */ /* 0x0001e2000c101904 */
[----:B------:R-:W-:Y:S05]  /*0e20*/  @!P0 BRA `(.L_x_25) ;  /* 0xfffffff000e88947 */ /* 0x000fea000383ffff */
.L_x_22:
[----:B------:R-:W-:Y:S05]  /*0e30*/  BSYNC.RECONVERGENT B1 ;  /* 0x0000000000017941 */ /* 0x000fea0003800200 */
.L_x_21:
[C---:B------:R-:W-:Y:S01]  /*0e40*/  ISETP.GT.U32.AND P0, PT, R11.reuse, 0x3, PT ;  /* 0x000000030b00780c */ /* 0x040fe20003f04070 */
[----:B------:R-:W-:Y:S01]  /*0e50*/  VIADD R12, R12, 0x1 ;  /* 0x000000010c0c7836 */ /* 0x000fe20000000000 */
[--C-:B------:R-:W-:Y:S02]  /*0e60*/  SHF.R.U64 R11, R11, 0x2, R10.reuse ;  /* 0x000000020b0b7819 */ /* 0x100fe4000000120a */
[----:B------:R-:W-:Y:S02]  /*0e70*/  ISETP.GT.U32.AND.EX P0, PT, R10, RZ, PT, P0 ;  /* 0x000000ff0a00720c */ /* 0x000fe40003f04100 */
[----:B------:R-:W-:-:S11]  /*0e80*/  SHF.R.U32.HI R10, RZ, 0x2, R10 ;  /* 0x00000002ff0a7819 */ /* 0x000fd6000001160a */
[----:B------:R-:W-:Y:S05]  /*0e90*/  @P0 BRA `(.L_x_26) ;  /* 0xfffffff000ac0947 */ /* 0x000fea000383ffff */
.L_x_20:
[----:B------:R-:W-:Y:S05]  /*0ea0*/  BSYNC.RECONVERGENT B0 ;  /* 0x0000000000007941 */ /* 0x000fea0003800200 */
.L_x_19:
[----:B0-----:R-:W0:Y:S01]  /*0eb0*/  S2R R5, SR_TID.X ;  /* 0x0000000000057919 */ /* 0x001e220000002100 */
[----:B------:R-:W1:Y:S01]  /*0ec0*/  LDC.64 R2, c[0x0][0x380] ;  /* 0x0000e000ff027b82 */ /* 0x000e620000000a00 */
[----:B0-----:R-:W-:-:S04]  /*0ed0*/  IMAD R5, R0, 0x40, R5 ;  /* 0x0000004000057824 */ /* 0x001fc800078e0205 */
[----:B-1----:R-:W-:-:S05]  /*0ee0*/  IMAD.WIDE R2, R5, 0x30, R2 ;  /* 0x0000003005027825 */ /* 0x002fca00078e0202 */
[----:B------:R-:W-:Y:S04]  /*0ef0*/  STG.E.64 desc[UR4][R2.64+0x18], RZ ;  /* 0x000018ff02007986 */ /* 0x000fe8000c101b04 */
[----:B------:R-:W-:Y:S04]  /*0f00*/  STG.E desc[UR4][R2.64+0x20], RZ ;  /* 0x000020ff02007986 */ /* 0x000fe8000c101904 */
[----:B------:R-:W-:Y:S01]  /*0f10*/  STG.E.64 desc[UR4][R2.64+0x28], RZ ;  /* 0x000028ff02007986 */ /* 0x000fe2000c101b04 */
[----:B------:R-:W-:Y:S05]  /*0f20*/  EXIT ;  /* 0x000000000000794d */ /* 0x000fea0003800000 */
.L_x_27:
        /* <DEDUP_REMOVED lines=13> */
.L_x_30:


//--------------------- .nv.global.init           --------------------------
	.section	.nv.global.init,"aw",@progbits
	.align	4
.nv.global.init:
	.type		mrg32k3aM1SubSeq,@object
	.size		mrg32k3aM1SubSeq,(mrg32k3aM2SubSeq - mrg32k3aM1SubSeq)
mrg32k3aM1SubSeq:
        /*0000*/ 	.byte	0x0b, 0xcc, 0xee, 0x04, 0x73, 0x29, 0x8b, 0x6f, 0xf6, 0x53, 0x03, 0xf6, 0x23, 0xf6, 0xea, 0xda
        /* <DEDUP_REMOVED lines=125> */
	.type		mrg32k3aM2SubSeq,@object
	.size		mrg32k3aM2SubSeq,(mrg32k3aM1 - mrg32k3aM2SubSeq)
mrg32k3aM2SubSeq:
        /* <DEDUP_REMOVED lines=126> */
	.type		mrg32k3aM1,@object
	.size		mrg32k3aM1,(mrg32k3aM1Seq - mrg32k3aM1)
mrg32k3aM1:
        /* <DEDUP_REMOVED lines=144> */
	.type		mrg32k3aM1Seq,@object
	.size		mrg32k3aM1Seq,(mrg32k3aM2 - mrg32k3aM1Seq)
mrg32k3aM1Seq:
        /* <DEDUP_REMOVED lines=144> */
	.type		mrg32k3aM2,@object
	.size		mrg32k3aM2,(mrg32k3aM2Seq - mrg32k3aM2)
mrg32k3aM2:
        /* <DEDUP_REMOVED lines=144> */
	.type		mrg32k3aM2Seq,@object
	.size		mrg32k3aM2Seq,(precalc_xorwow_matrix - mrg32k3aM2Seq)
mrg32k3aM2Seq:
        /* <DEDUP_REMOVED lines=144> */
	.type		precalc_xorwow_matrix,@object
	.size		precalc_xorwow_matrix,(precalc_xorwow_offset_matrix - precalc_xorwow_matrix)
precalc_xorwow_matrix:
        /* <DEDUP_REMOVED lines=6400> */
	.type		precalc_xorwow_offset_matrix,@object
	.size		precalc_xorwow_offset_matrix,(.L_1 - precalc_xorwow_offset_matrix)
precalc_xorwow_offset_matrix:
        /* <DEDUP_REMOVED lines=6400> */
.L_1:


//--------------------- .nv.shared.reserved.0     --------------------------
	.section	.nv.shared.reserved.0,"aw",@nobits
	.weak		__nv_reservedSMEM_offset_0_alias
	.size		__nv_reservedSMEM_offset_0_alias, 0, 64
	.other		__nv_reservedSMEM_offset_0_alias,@"STO_CUDA_RESERVED_SHARED STV_DEFAULT"
__nv_reservedSMEM_offset_0_alias:
	.zero		0
	.zero		64


//--------------------- .nv.constant0._Z22generate_normal_kernelP17curandStateXORWOWiPf --------------------------
	.section	.nv.constant0._Z22generate_normal_kernelP17curandStateXORWOWiPf,"a",@progbits
	.sectionflags	@""
	.align	4
.nv.constant0._Z22generate_normal_kernelP17curandStateXORWOWiPf:
	.zero		920


//--------------------- .nv.constant0._Z12setup_kernelP17curandStateXORWOW --------------------------
	.section	.nv.constant0._Z12setup_kernelP17curandStateXORWOW,"a",@progbits
	.sectionflags	@""
	.align	4
.nv.constant0._Z12setup_kernelP17curandStateXORWOW:
	.zero		904


//--------------------- SYMBOLS --------------------------

	.type		.nv.reservedSmem.offset0,@object
	.size		.nv.reservedSmem.offset0,0x4
